//
// Generated by NVIDIA NVVM Compiler
//
// Compiler Build ID: CL-36424714
// Cuda compilation tools, release 13.0, V13.0.88
// Based on NVVM 20.0.0
//

.version 9.0
.target sm_100
.address_size 64

	// .globl	_Z6kernelPiP6float4S_PfS1_
// _ZZ6kernelPiP6float4S_PfS1_E10sourceShrd has been demoted
// _ZZ6kernelPiP6float4S_PfS1_E10multipShrd has been demoted

.visible .entry _Z6kernelPiP6float4S_PfS1_(
	.param .u64 .ptr .align 1 _Z6kernelPiP6float4S_PfS1__param_0,
	.param .u64 .ptr .align 1 _Z6kernelPiP6float4S_PfS1__param_1,
	.param .u64 .ptr .align 1 _Z6kernelPiP6float4S_PfS1__param_2,
	.param .u64 .ptr .align 1 _Z6kernelPiP6float4S_PfS1__param_3,
	.param .u64 .ptr .align 1 _Z6kernelPiP6float4S_PfS1__param_4
)
{
	.reg .pred 	%p<17>;
	.reg .b32 	%r<100>;
	.reg .b32 	%f<552>;
	.reg .b64 	%rd<25>;
	// demoted variable
	.shared .align 16 .b8 _ZZ6kernelPiP6float4S_PfS1_E10sourceShrd[128];
	// demoted variable
	.shared .align 4 .b8 _ZZ6kernelPiP6float4S_PfS1_E10multipShrd[416];
	ld.param.u64 	%rd5, [_Z6kernelPiP6float4S_PfS1__param_0];
	ld.param.u64 	%rd6, [_Z6kernelPiP6float4S_PfS1__param_1];
	ld.param.u64 	%rd4, [_Z6kernelPiP6float4S_PfS1__param_2];
	ld.param.u64 	%rd7, [_Z6kernelPiP6float4S_PfS1__param_3];
	ld.param.u64 	%rd8, [_Z6kernelPiP6float4S_PfS1__param_4];
	cvta.to.global.u64 	%rd1, %rd7;
	cvta.to.global.u64 	%rd2, %rd6;
	cvta.to.global.u64 	%rd9, %rd8;
	cvta.to.global.u64 	%rd10, %rd5;
	mov.u32 	%r1, %ctaid.x;
	mul.wide.u32 	%rd11, %r1, 4;
	add.s64 	%rd12, %rd10, %rd11;
	ld.global.u32 	%r2, [%rd12+4];
	ld.global.u32 	%r3, [%rd12];
	sub.s32 	%r4, %r2, %r3;
	shl.b32 	%r38, %r1, 3;
	mov.u32 	%r5, %tid.x;
	add.s32 	%r39, %r38, %r5;
	mul.wide.u32 	%rd13, %r39, 16;
	add.s64 	%rd3, %rd9, %rd13;
	ld.global.v4.f32 	{%f5, %f6, %f7, %f4}, [%rd3];
	mov.f32 	%f31, 0f38D1B717;
	rsqrt.approx.f32 	%f32, %f31;
	neg.f32 	%f33, %f32;
	mul.f32 	%f548, %f4, %f33;
	add.s32 	%r40, %r4, -1;
	shr.s32 	%r41, %r40, 31;
	shr.u32 	%r42, %r41, 29;
	add.s32 	%r43, %r40, %r42;
	shr.s32 	%r6, %r43, 3;
	setp.lt.s32 	%p1, %r4, 9;
	shl.b32 	%r44, %r5, 4;
	mov.u32 	%r45, _ZZ6kernelPiP6float4S_PfS1_E10sourceShrd;
	add.s32 	%r7, %r45, %r44;
	@%p1 bra 	$L__BB0_3;
	add.s32 	%r8, %r3, %r5;
	max.s32 	%r9, %r6, 1;
	mov.b32 	%r91, 0;
$L__BB0_2:
	bar.sync 	0;
	shl.b32 	%r47, %r91, 3;
	add.s32 	%r48, %r8, %r47;
	mul.wide.u32 	%rd14, %r48, 16;
	add.s64 	%rd15, %rd2, %rd14;
	ld.global.v4.f32 	{%f34, %f35, %f36, %f37}, [%rd15];
	st.shared.v4.f32 	[%r7], {%f34, %f35, %f36, %f37};
	bar.sync 	0;
	ld.shared.v4.f32 	{%f38, %f39, %f40, %f41}, [_ZZ6kernelPiP6float4S_PfS1_E10sourceShrd];
	sub.f32 	%f42, %f5, %f38;
	sub.f32 	%f43, %f6, %f39;
	sub.f32 	%f44, %f7, %f40;
	mul.f32 	%f45, %f43, %f43;
	fma.rn.f32 	%f46, %f42, %f42, %f45;
	fma.rn.f32 	%f47, %f44, %f44, %f46;
	add.f32 	%f48, %f47, 0f38D1B717;
	rsqrt.approx.f32 	%f49, %f48;
	fma.rn.f32 	%f50, %f41, %f49, %f548;
	ld.shared.v4.f32 	{%f51, %f52, %f53, %f54}, [_ZZ6kernelPiP6float4S_PfS1_E10sourceShrd+16];
	sub.f32 	%f55, %f5, %f51;
	sub.f32 	%f56, %f6, %f52;
	sub.f32 	%f57, %f7, %f53;
	mul.f32 	%f58, %f56, %f56;
	fma.rn.f32 	%f59, %f55, %f55, %f58;
	fma.rn.f32 	%f60, %f57, %f57, %f59;
	add.f32 	%f61, %f60, 0f38D1B717;
	rsqrt.approx.f32 	%f62, %f61;
	fma.rn.f32 	%f63, %f54, %f62, %f50;
	ld.shared.v4.f32 	{%f64, %f65, %f66, %f67}, [_ZZ6kernelPiP6float4S_PfS1_E10sourceShrd+32];
	sub.f32 	%f68, %f5, %f64;
	sub.f32 	%f69, %f6, %f65;
	sub.f32 	%f70, %f7, %f66;
	mul.f32 	%f71, %f69, %f69;
	fma.rn.f32 	%f72, %f68, %f68, %f71;
	fma.rn.f32 	%f73, %f70, %f70, %f72;
	add.f32 	%f74, %f73, 0f38D1B717;
	rsqrt.approx.f32 	%f75, %f74;
	fma.rn.f32 	%f76, %f67, %f75, %f63;
	ld.shared.v4.f32 	{%f77, %f78, %f79, %f80}, [_ZZ6kernelPiP6float4S_PfS1_E10sourceShrd+48];
	sub.f32 	%f81, %f5, %f77;
	sub.f32 	%f82, %f6, %f78;
	sub.f32 	%f83, %f7, %f79;
	mul.f32 	%f84, %f82, %f82;
	fma.rn.f32 	%f85, %f81, %f81, %f84;
	fma.rn.f32 	%f86, %f83, %f83, %f85;
	add.f32 	%f87, %f86, 0f38D1B717;
	rsqrt.approx.f32 	%f88, %f87;
	fma.rn.f32 	%f89, %f80, %f88, %f76;
	ld.shared.v4.f32 	{%f90, %f91, %f92, %f93}, [_ZZ6kernelPiP6float4S_PfS1_E10sourceShrd+64];
	sub.f32 	%f94, %f5, %f90;
	sub.f32 	%f95, %f6, %f91;
	sub.f32 	%f96, %f7, %f92;
	mul.f32 	%f97, %f95, %f95;
	fma.rn.f32 	%f98, %f94, %f94, %f97;
	fma.rn.f32 	%f99, %f96, %f96, %f98;
	add.f32 	%f100, %f99, 0f38D1B717;
	rsqrt.approx.f32 	%f101, %f100;
	fma.rn.f32 	%f102, %f93, %f101, %f89;
	ld.shared.v4.f32 	{%f103, %f104, %f105, %f106}, [_ZZ6kernelPiP6float4S_PfS1_E10sourceShrd+80];
	sub.f32 	%f107, %f5, %f103;
	sub.f32 	%f108, %f6, %f104;
	sub.f32 	%f109, %f7, %f105;
	mul.f32 	%f110, %f108, %f108;
	fma.rn.f32 	%f111, %f107, %f107, %f110;
	fma.rn.f32 	%f112, %f109, %f109, %f111;
	add.f32 	%f113, %f112, 0f38D1B717;
	rsqrt.approx.f32 	%f114, %f113;
	fma.rn.f32 	%f115, %f106, %f114, %f102;
	ld.shared.v4.f32 	{%f116, %f117, %f118, %f119}, [_ZZ6kernelPiP6float4S_PfS1_E10sourceShrd+96];
	sub.f32 	%f120, %f5, %f116;
	sub.f32 	%f121, %f6, %f117;
	sub.f32 	%f122, %f7, %f118;
	mul.f32 	%f123, %f121, %f121;
	fma.rn.f32 	%f124, %f120, %f120, %f123;
	fma.rn.f32 	%f125, %f122, %f122, %f124;
	add.f32 	%f126, %f125, 0f38D1B717;
	rsqrt.approx.f32 	%f127, %f126;
	fma.rn.f32 	%f128, %f119, %f127, %f115;
	ld.shared.v4.f32 	{%f129, %f130, %f131, %f132}, [_ZZ6kernelPiP6float4S_PfS1_E10sourceShrd+112];
	sub.f32 	%f133, %f5, %f129;
	sub.f32 	%f134, %f6, %f130;
	sub.f32 	%f135, %f7, %f131;
	mul.f32 	%f136, %f134, %f134;
	fma.rn.f32 	%f137, %f133, %f133, %f136;
	fma.rn.f32 	%f138, %f135, %f135, %f137;
	add.f32 	%f139, %f138, 0f38D1B717;
	rsqrt.approx.f32 	%f140, %f139;
	fma.rn.f32 	%f548, %f132, %f140, %f128;
	add.s32 	%r91, %r91, 1;
	setp.ne.s32 	%p2, %r91, %r9;
	@%p2 bra 	$L__BB0_2;
$L__BB0_3:
	bar.sync 	0;
	shl.b32 	%r12, %r6, 3;
	add.s32 	%r49, %r3, %r5;
	add.s32 	%r50, %r49, %r12;
	mul.wide.u32 	%rd16, %r50, 16;
	add.s64 	%rd17, %rd2, %rd16;
	ld.global.v4.f32 	{%f141, %f142, %f143, %f144}, [%rd17];
	st.shared.v4.f32 	[%r7], {%f141, %f142, %f143, %f144};
	bar.sync 	0;
	sub.s32 	%r13, %r4, %r12;
	setp.lt.s32 	%p3, %r13, 1;
	@%p3 bra 	$L__BB0_15;
	and.b32  	%r14, %r4, 7;
	sub.s32 	%r52, %r3, %r2;
	add.s32 	%r53, %r52, %r12;
	setp.gt.u32 	%p4, %r53, -8;
	mov.b32 	%r94, 0;
	@%p4 bra 	$L__BB0_7;
	sub.s32 	%r94, %r13, %r14;
	mov.b32 	%r92, 0;
$L__BB0_6:
	.pragma "nounroll";
	shl.b32 	%r55, %r92, 4;
	add.s32 	%r57, %r45, %r55;
	ld.shared.v4.f32 	{%f146, %f147, %f148, %f149}, [%r57];
	sub.f32 	%f150, %f5, %f146;
	sub.f32 	%f151, %f6, %f147;
	sub.f32 	%f152, %f7, %f148;
	mul.f32 	%f153, %f151, %f151;
	fma.rn.f32 	%f154, %f150, %f150, %f153;
	fma.rn.f32 	%f155, %f152, %f152, %f154;
	add.f32 	%f156, %f155, 0f38D1B717;
	rsqrt.approx.f32 	%f157, %f156;
	fma.rn.f32 	%f158, %f149, %f157, %f548;
	ld.shared.v4.f32 	{%f159, %f160, %f161, %f162}, [%r57+16];
	sub.f32 	%f163, %f5, %f159;
	sub.f32 	%f164, %f6, %f160;
	sub.f32 	%f165, %f7, %f161;
	mul.f32 	%f166, %f164, %f164;
	fma.rn.f32 	%f167, %f163, %f163, %f166;
	fma.rn.f32 	%f168, %f165, %f165, %f167;
	add.f32 	%f169, %f168, 0f38D1B717;
	rsqrt.approx.f32 	%f170, %f169;
	fma.rn.f32 	%f171, %f162, %f170, %f158;
	ld.shared.v4.f32 	{%f172, %f173, %f174, %f175}, [%r57+32];
	sub.f32 	%f176, %f5, %f172;
	sub.f32 	%f177, %f6, %f173;
	sub.f32 	%f178, %f7, %f174;
	mul.f32 	%f179, %f177, %f177;
	fma.rn.f32 	%f180, %f176, %f176, %f179;
	fma.rn.f32 	%f181, %f178, %f178, %f180;
	add.f32 	%f182, %f181, 0f38D1B717;
	rsqrt.approx.f32 	%f183, %f182;
	fma.rn.f32 	%f184, %f175, %f183, %f171;
	ld.shared.v4.f32 	{%f185, %f186, %f187, %f188}, [%r57+48];
	sub.f32 	%f189, %f5, %f185;
	sub.f32 	%f190, %f6, %f186;
	sub.f32 	%f191, %f7, %f187;
	mul.f32 	%f192, %f190, %f190;
	fma.rn.f32 	%f193, %f189, %f189, %f192;
	fma.rn.f32 	%f194, %f191, %f191, %f193;
	add.f32 	%f195, %f194, 0f38D1B717;
	rsqrt.approx.f32 	%f196, %f195;
	fma.rn.f32 	%f197, %f188, %f196, %f184;
	ld.shared.v4.f32 	{%f198, %f199, %f200, %f201}, [%r57+64];
	sub.f32 	%f202, %f5, %f198;
	sub.f32 	%f203, %f6, %f199;
	sub.f32 	%f204, %f7, %f200;
	mul.f32 	%f205, %f203, %f203;
	fma.rn.f32 	%f206, %f202, %f202, %f205;
	fma.rn.f32 	%f207, %f204, %f204, %f206;
	add.f32 	%f208, %f207, 0f38D1B717;
	rsqrt.approx.f32 	%f209, %f208;
	fma.rn.f32 	%f210, %f201, %f209, %f197;
	ld.shared.v4.f32 	{%f211, %f212, %f213, %f214}, [%r57+80];
	sub.f32 	%f215, %f5, %f211;
	sub.f32 	%f216, %f6, %f212;
	sub.f32 	%f217, %f7, %f213;
	mul.f32 	%f218, %f216, %f216;
	fma.rn.f32 	%f219, %f215, %f215, %f218;
	fma.rn.f32 	%f220, %f217, %f217, %f219;
	add.f32 	%f221, %f220, 0f38D1B717;
	rsqrt.approx.f32 	%f222, %f221;
	fma.rn.f32 	%f223, %f214, %f222, %f210;
	ld.shared.v4.f32 	{%f224, %f225, %f226, %f227}, [%r57+96];
	sub.f32 	%f228, %f5, %f224;
	sub.f32 	%f229, %f6, %f225;
	sub.f32 	%f230, %f7, %f226;
	mul.f32 	%f231, %f229, %f229;
	fma.rn.f32 	%f232, %f228, %f228, %f231;
	fma.rn.f32 	%f233, %f230, %f230, %f232;
	add.f32 	%f234, %f233, 0f38D1B717;
	rsqrt.approx.f32 	%f235, %f234;
	fma.rn.f32 	%f236, %f227, %f235, %f223;
	ld.shared.v4.f32 	{%f237, %f238, %f239, %f240}, [%r57+112];
	sub.f32 	%f241, %f5, %f237;
	sub.f32 	%f242, %f6, %f238;
	sub.f32 	%f243, %f7, %f239;
	mul.f32 	%f244, %f242, %f242;
	fma.rn.f32 	%f245, %f241, %f241, %f244;
	fma.rn.f32 	%f246, %f243, %f243, %f245;
	add.f32 	%f247, %f246, 0f38D1B717;
	rsqrt.approx.f32 	%f248, %f247;
	fma.rn.f32 	%f548, %f240, %f248, %f236;
	add.s32 	%r92, %r92, 8;
	setp.ne.s32 	%p5, %r92, %r94;
	@%p5 bra 	$L__BB0_6;
$L__BB0_7:
	setp.eq.s32 	%p6, %r14, 0;
	@%p6 bra 	$L__BB0_15;
	and.b32  	%r19, %r4, 3;
	setp.lt.u32 	%p7, %r14, 4;
	@%p7 bra 	$L__BB0_10;
	shl.b32 	%r58, %r94, 4;
	add.s32 	%r60, %r45, %r58;
	ld.shared.v4.f32 	{%f250, %f251, %f252, %f253}, [%r60];
	sub.f32 	%f254, %f5, %f250;
	sub.f32 	%f255, %f6, %f251;
	sub.f32 	%f256, %f7, %f252;
	mul.f32 	%f257, %f255, %f255;
	fma.rn.f32 	%f258, %f254, %f254, %f257;
	fma.rn.f32 	%f259, %f256, %f256, %f258;
	add.f32 	%f260, %f259, 0f38D1B717;
	rsqrt.approx.f32 	%f261, %f260;
	fma.rn.f32 	%f262, %f253, %f261, %f548;
	ld.shared.v4.f32 	{%f263, %f264, %f265, %f266}, [%r60+16];
	sub.f32 	%f267, %f5, %f263;
	sub.f32 	%f268, %f6, %f264;
	sub.f32 	%f269, %f7, %f265;
	mul.f32 	%f270, %f268, %f268;
	fma.rn.f32 	%f271, %f267, %f267, %f270;
	fma.rn.f32 	%f272, %f269, %f269, %f271;
	add.f32 	%f273, %f272, 0f38D1B717;
	rsqrt.approx.f32 	%f274, %f273;
	fma.rn.f32 	%f275, %f266, %f274, %f262;
	ld.shared.v4.f32 	{%f276, %f277, %f278, %f279}, [%r60+32];
	sub.f32 	%f280, %f5, %f276;
	sub.f32 	%f281, %f6, %f277;
	sub.f32 	%f282, %f7, %f278;
	mul.f32 	%f283, %f281, %f281;
	fma.rn.f32 	%f284, %f280, %f280, %f283;
	fma.rn.f32 	%f285, %f282, %f282, %f284;
	add.f32 	%f286, %f285, 0f38D1B717;
	rsqrt.approx.f32 	%f287, %f286;
	fma.rn.f32 	%f288, %f279, %f287, %f275;
	ld.shared.v4.f32 	{%f289, %f290, %f291, %f292}, [%r60+48];
	sub.f32 	%f293, %f5, %f289;
	sub.f32 	%f294, %f6, %f290;
	sub.f32 	%f295, %f7, %f291;
	mul.f32 	%f296, %f294, %f294;
	fma.rn.f32 	%f297, %f293, %f293, %f296;
	fma.rn.f32 	%f298, %f295, %f295, %f297;
	add.f32 	%f299, %f298, 0f38D1B717;
	rsqrt.approx.f32 	%f300, %f299;
	fma.rn.f32 	%f548, %f292, %f300, %f288;
	add.s32 	%r94, %r94, 4;
$L__BB0_10:
	setp.eq.s32 	%p8, %r19, 0;
	@%p8 bra 	$L__BB0_15;
	setp.eq.s32 	%p9, %r19, 1;
	@%p9 bra 	$L__BB0_13;
	shl.b32 	%r61, %r94, 4;
	add.s32 	%r63, %r45, %r61;
	ld.shared.v4.f32 	{%f302, %f303, %f304, %f305}, [%r63];
	sub.f32 	%f306, %f5, %f302;
	sub.f32 	%f307, %f6, %f303;
	sub.f32 	%f308, %f7, %f304;
	mul.f32 	%f309, %f307, %f307;
	fma.rn.f32 	%f310, %f306, %f306, %f309;
	fma.rn.f32 	%f311, %f308, %f308, %f310;
	add.f32 	%f312, %f311, 0f38D1B717;
	rsqrt.approx.f32 	%f313, %f312;
	fma.rn.f32 	%f314, %f305, %f313, %f548;
	ld.shared.v4.f32 	{%f315, %f316, %f317, %f318}, [%r63+16];
	sub.f32 	%f319, %f5, %f315;
	sub.f32 	%f320, %f6, %f316;
	sub.f32 	%f321, %f7, %f317;
	mul.f32 	%f322, %f320, %f320;
	fma.rn.f32 	%f323, %f319, %f319, %f322;
	fma.rn.f32 	%f324, %f321, %f321, %f323;
	add.f32 	%f325, %f324, 0f38D1B717;
	rsqrt.approx.f32 	%f326, %f325;
	fma.rn.f32 	%f548, %f318, %f326, %f314;
	add.s32 	%r94, %r94, 2;
$L__BB0_13:
	and.b32  	%r64, %r4, 1;
	setp.eq.b32 	%p10, %r64, 1;
	not.pred 	%p11, %p10;
	@%p11 bra 	$L__BB0_15;
	shl.b32 	%r65, %r94, 4;
	add.s32 	%r67, %r45, %r65;
	ld.shared.v4.f32 	{%f327, %f328, %f329, %f330}, [%r67];
	sub.f32 	%f331, %f5, %f327;
	sub.f32 	%f332, %f6, %f328;
	sub.f32 	%f333, %f7, %f329;
	mul.f32 	%f334, %f332, %f332;
	fma.rn.f32 	%f335, %f331, %f331, %f334;
	fma.rn.f32 	%f336, %f333, %f333, %f335;
	add.f32 	%f337, %f336, 0f38D1B717;
	rsqrt.approx.f32 	%f338, %f337;
	fma.rn.f32 	%f548, %f330, %f338, %f548;
$L__BB0_15:
	cvta.to.global.u64 	%rd18, %rd4;
	add.s64 	%rd20, %rd18, %rd11;
	ld.global.u32 	%r68, [%rd20+4];
	ld.global.u32 	%r24, [%rd20];
	sub.s32 	%r25, %r68, %r24;
	add.s32 	%r69, %r25, -1;
	shr.s32 	%r70, %r69, 31;
	shr.u32 	%r71, %r70, 29;
	add.s32 	%r72, %r69, %r71;
	shr.s32 	%r26, %r72, 3;
	setp.lt.s32 	%p12, %r25, 9;
	@%p12 bra 	$L__BB0_20;
	max.s32 	%r27, %r26, 1;
	mov.u32 	%r74, _ZZ6kernelPiP6float4S_PfS1_E10multipShrd;
	mad.lo.s32 	%r28, %r5, 52, %r74;
	mov.b32 	%r96, 0;
$L__BB0_17:
	shl.b32 	%r76, %r96, 3;
	add.s32 	%r77, %r24, %r5;
	add.s32 	%r78, %r77, %r76;
	bar.sync 	0;
	mul.lo.s32 	%r79, %r78, 13;
	mul.wide.s32 	%rd21, %r79, 4;
	add.s64 	%rd22, %rd1, %rd21;
	ld.global.f32 	%f339, [%rd22];
	st.shared.f32 	[%r28], %f339;
	ld.global.f32 	%f340, [%rd22+4];
	st.shared.f32 	[%r28+4], %f340;
	ld.global.f32 	%f341, [%rd22+8];
	st.shared.f32 	[%r28+8], %f341;
	ld.global.f32 	%f342, [%rd22+12];
	st.shared.f32 	[%r28+12], %f342;
	ld.global.f32 	%f343, [%rd22+16];
	st.shared.f32 	[%r28+16], %f343;
	ld.global.f32 	%f344, [%rd22+20];
	st.shared.f32 	[%r28+20], %f344;
	ld.global.f32 	%f345, [%rd22+24];
	st.shared.f32 	[%r28+24], %f345;
	ld.global.f32 	%f346, [%rd22+28];
	st.shared.f32 	[%r28+28], %f346;
	ld.global.f32 	%f347, [%rd22+32];
	st.shared.f32 	[%r28+32], %f347;
	ld.global.f32 	%f348, [%rd22+36];
	st.shared.f32 	[%r28+36], %f348;
	ld.global.f32 	%f349, [%rd22+40];
	st.shared.f32 	[%r28+40], %f349;
	ld.global.f32 	%f350, [%rd22+44];
	st.shared.f32 	[%r28+44], %f350;
	ld.global.f32 	%f351, [%rd22+48];
	st.shared.f32 	[%r28+48], %f351;
	bar.sync 	0;
	mov.b32 	%r97, 52;
$L__BB0_18:
	add.s32 	%r81, %r74, %r97;
	ld.shared.f32 	%f352, [%r81+-52];
	sub.f32 	%f353, %f5, %f352;
	ld.shared.f32 	%f354, [%r81+-48];
	sub.f32 	%f355, %f6, %f354;
	ld.shared.f32 	%f356, [%r81+-44];
	sub.f32 	%f357, %f7, %f356;
	mul.f32 	%f358, %f355, %f355;
	fma.rn.f32 	%f359, %f353, %f353, %f358;
	fma.rn.f32 	%f360, %f357, %f357, %f359;
	rsqrt.approx.f32 	%f361, %f360;
	mul.f32 	%f362, %f361, %f361;
	mul.f32 	%f363, %f361, %f362;
	mul.f32 	%f364, %f361, %f363;
	mul.f32 	%f365, %f361, %f364;
	ld.shared.f32 	%f366, [%r81+-40];
	fma.rn.f32 	%f367, %f361, %f366, %f548;
	ld.shared.f32 	%f368, [%r81+-36];
	mul.f32 	%f369, %f363, %f353;
	mul.f32 	%f370, %f368, %f369;
	sub.f32 	%f371, %f367, %f370;
	ld.shared.f32 	%f372, [%r81+-32];
	mul.f32 	%f373, %f363, %f355;
	mul.f32 	%f374, %f372, %f373;
	sub.f32 	%f375, %f371, %f374;
	ld.shared.f32 	%f376, [%r81+-28];
	mul.f32 	%f377, %f363, %f357;
	mul.f32 	%f378, %f377, %f376;
	sub.f32 	%f379, %f375, %f378;
	ld.shared.f32 	%f380, [%r81+-24];
	mul.f32 	%f381, %f353, 0f40400000;
	mul.f32 	%f382, %f353, %f381;
	mul.f32 	%f383, %f382, %f365;
	sub.f32 	%f384, %f383, %f363;
	fma.rn.f32 	%f385, %f380, %f384, %f379;
	ld.shared.f32 	%f386, [%r81+-20];
	mul.f32 	%f387, %f355, 0f40400000;
	mul.f32 	%f388, %f355, %f387;
	mul.f32 	%f389, %f388, %f365;
	sub.f32 	%f390, %f389, %f363;
	fma.rn.f32 	%f391, %f386, %f390, %f385;
	ld.shared.f32 	%f392, [%r81+-16];
	mul.f32 	%f393, %f357, 0f40400000;
	mul.f32 	%f394, %f357, %f393;
	mul.f32 	%f395, %f394, %f365;
	sub.f32 	%f396, %f395, %f363;
	fma.rn.f32 	%f397, %f396, %f392, %f391;
	ld.shared.f32 	%f398, [%r81+-12];
	mul.f32 	%f399, %f381, %f355;
	mul.f32 	%f400, %f399, %f365;
	fma.rn.f32 	%f401, %f400, %f398, %f397;
	ld.shared.f32 	%f402, [%r81+-8];
	mul.f32 	%f403, %f387, %f357;
	mul.f32 	%f404, %f403, %f365;
	fma.rn.f32 	%f405, %f404, %f402, %f401;
	ld.shared.f32 	%f406, [%r81+-4];
	mul.f32 	%f407, %f353, %f393;
	mul.f32 	%f408, %f407, %f365;
	fma.rn.f32 	%f409, %f408, %f406, %f405;
	ld.shared.f32 	%f410, [%r81];
	sub.f32 	%f411, %f5, %f410;
	ld.shared.f32 	%f412, [%r81+4];
	sub.f32 	%f413, %f6, %f412;
	ld.shared.f32 	%f414, [%r81+8];
	sub.f32 	%f415, %f7, %f414;
	mul.f32 	%f416, %f413, %f413;
	fma.rn.f32 	%f417, %f411, %f411, %f416;
	fma.rn.f32 	%f418, %f415, %f415, %f417;
	rsqrt.approx.f32 	%f419, %f418;
	mul.f32 	%f420, %f419, %f419;
	mul.f32 	%f421, %f419, %f420;
	mul.f32 	%f422, %f419, %f421;
	mul.f32 	%f423, %f419, %f422;
	ld.shared.f32 	%f424, [%r81+12];
	fma.rn.f32 	%f425, %f419, %f424, %f409;
	ld.shared.f32 	%f426, [%r81+16];
	mul.f32 	%f427, %f421, %f411;
	mul.f32 	%f428, %f426, %f427;
	sub.f32 	%f429, %f425, %f428;
	ld.shared.f32 	%f430, [%r81+20];
	mul.f32 	%f431, %f421, %f413;
	mul.f32 	%f432, %f430, %f431;
	sub.f32 	%f433, %f429, %f432;
	ld.shared.f32 	%f434, [%r81+24];
	mul.f32 	%f435, %f421, %f415;
	mul.f32 	%f436, %f435, %f434;
	sub.f32 	%f437, %f433, %f436;
	ld.shared.f32 	%f438, [%r81+28];
	mul.f32 	%f439, %f411, 0f40400000;
	mul.f32 	%f440, %f411, %f439;
	mul.f32 	%f441, %f440, %f423;
	sub.f32 	%f442, %f441, %f421;
	fma.rn.f32 	%f443, %f438, %f442, %f437;
	ld.shared.f32 	%f444, [%r81+32];
	mul.f32 	%f445, %f413, 0f40400000;
	mul.f32 	%f446, %f413, %f445;
	mul.f32 	%f447, %f446, %f423;
	sub.f32 	%f448, %f447, %f421;
	fma.rn.f32 	%f449, %f444, %f448, %f443;
	ld.shared.f32 	%f450, [%r81+36];
	mul.f32 	%f451, %f415, 0f40400000;
	mul.f32 	%f452, %f415, %f451;
	mul.f32 	%f453, %f452, %f423;
	sub.f32 	%f454, %f453, %f421;
	fma.rn.f32 	%f455, %f454, %f450, %f449;
	ld.shared.f32 	%f456, [%r81+40];
	mul.f32 	%f457, %f439, %f413;
	mul.f32 	%f458, %f457, %f423;
	fma.rn.f32 	%f459, %f458, %f456, %f455;
	ld.shared.f32 	%f460, [%r81+44];
	mul.f32 	%f461, %f445, %f415;
	mul.f32 	%f462, %f461, %f423;
	fma.rn.f32 	%f463, %f462, %f460, %f459;
	ld.shared.f32 	%f464, [%r81+48];
	mul.f32 	%f465, %f411, %f451;
	mul.f32 	%f466, %f465, %f423;
	fma.rn.f32 	%f548, %f466, %f464, %f463;
	add.s32 	%r97, %r97, 104;
	setp.ne.s32 	%p13, %r97, 468;
	@%p13 bra 	$L__BB0_18;
	add.s32 	%r96, %r96, 1;
	setp.ne.s32 	%p14, %r96, %r27;
	@%p14 bra 	$L__BB0_17;
$L__BB0_20:
	shl.b32 	%r82, %r26, 3;
	add.s32 	%r83, %r24, %r5;
	add.s32 	%r84, %r83, %r82;
	bar.sync 	0;
	mul.lo.s32 	%r85, %r84, 13;
	mul.wide.s32 	%rd23, %r85, 4;
	add.s64 	%rd24, %rd1, %rd23;
	ld.global.f32 	%f467, [%rd24];
	mov.u32 	%r86, _ZZ6kernelPiP6float4S_PfS1_E10multipShrd;
	mad.lo.s32 	%r87, %r5, 52, %r86;
	st.shared.f32 	[%r87], %f467;
	ld.global.f32 	%f468, [%rd24+4];
	st.shared.f32 	[%r87+4], %f468;
	ld.global.f32 	%f469, [%rd24+8];
	st.shared.f32 	[%r87+8], %f469;
	ld.global.f32 	%f470, [%rd24+12];
	st.shared.f32 	[%r87+12], %f470;
	ld.global.f32 	%f471, [%rd24+16];
	st.shared.f32 	[%r87+16], %f471;
	ld.global.f32 	%f472, [%rd24+20];
	st.shared.f32 	[%r87+20], %f472;
	ld.global.f32 	%f473, [%rd24+24];
	st.shared.f32 	[%r87+24], %f473;
	ld.global.f32 	%f474, [%rd24+28];
	st.shared.f32 	[%r87+28], %f474;
	ld.global.f32 	%f475, [%rd24+32];
	st.shared.f32 	[%r87+32], %f475;
	ld.global.f32 	%f476, [%rd24+36];
	st.shared.f32 	[%r87+36], %f476;
	ld.global.f32 	%f477, [%rd24+40];
	st.shared.f32 	[%r87+40], %f477;
	ld.global.f32 	%f478, [%rd24+44];
	st.shared.f32 	[%r87+44], %f478;
	ld.global.f32 	%f479, [%rd24+48];
	st.shared.f32 	[%r87+48], %f479;
	bar.sync 	0;
	sub.s32 	%r33, %r25, %r82;
	setp.lt.s32 	%p15, %r33, 1;
	@%p15 bra 	$L__BB0_23;
	add.s32 	%r98, %r86, 24;
	mov.b32 	%r99, 0;
$L__BB0_22:
	ld.shared.f32 	%f480, [%r98+-24];
	sub.f32 	%f481, %f5, %f480;
	ld.shared.f32 	%f482, [%r98+-20];
	sub.f32 	%f483, %f6, %f482;
	ld.shared.f32 	%f484, [%r98+-16];
	sub.f32 	%f485, %f7, %f484;
	mul.f32 	%f486, %f483, %f483;
	fma.rn.f32 	%f487, %f481, %f481, %f486;
	fma.rn.f32 	%f488, %f485, %f485, %f487;
	rsqrt.approx.f32 	%f489, %f488;
	mul.f32 	%f490, %f489, %f489;
	mul.f32 	%f491, %f489, %f490;
	mul.f32 	%f492, %f489, %f491;
	mul.f32 	%f493, %f489, %f492;
	ld.shared.f32 	%f494, [%r98+-12];
	fma.rn.f32 	%f495, %f489, %f494, %f548;
	ld.shared.f32 	%f496, [%r98+-8];
	mul.f32 	%f497, %f491, %f481;
	mul.f32 	%f498, %f496, %f497;
	sub.f32 	%f499, %f495, %f498;
	ld.shared.f32 	%f500, [%r98+-4];
	mul.f32 	%f501, %f491, %f483;
	mul.f32 	%f502, %f500, %f501;
	sub.f32 	%f503, %f499, %f502;
	ld.shared.f32 	%f504, [%r98];
	mul.f32 	%f505, %f491, %f485;
	mul.f32 	%f506, %f505, %f504;
	sub.f32 	%f507, %f503, %f506;
	ld.shared.f32 	%f508, [%r98+4];
	mul.f32 	%f509, %f481, 0f40400000;
	mul.f32 	%f510, %f481, %f509;
	mul.f32 	%f511, %f510, %f493;
	sub.f32 	%f512, %f511, %f491;
	fma.rn.f32 	%f513, %f508, %f512, %f507;
	ld.shared.f32 	%f514, [%r98+8];
	mul.f32 	%f515, %f483, 0f40400000;
	mul.f32 	%f516, %f483, %f515;
	mul.f32 	%f517, %f516, %f493;
	sub.f32 	%f518, %f517, %f491;
	fma.rn.f32 	%f519, %f514, %f518, %f513;
	ld.shared.f32 	%f520, [%r98+12];
	mul.f32 	%f521, %f485, 0f40400000;
	mul.f32 	%f522, %f485, %f521;
	mul.f32 	%f523, %f522, %f493;
	sub.f32 	%f524, %f523, %f491;
	fma.rn.f32 	%f525, %f524, %f520, %f519;
	ld.shared.f32 	%f526, [%r98+16];
	mul.f32 	%f527, %f509, %f483;
	mul.f32 	%f528, %f527, %f493;
	fma.rn.f32 	%f529, %f528, %f526, %f525;
	ld.shared.f32 	%f530, [%r98+20];
	mul.f32 	%f531, %f515, %f485;
	mul.f32 	%f532, %f531, %f493;
	fma.rn.f32 	%f533, %f532, %f530, %f529;
	ld.shared.f32 	%f534, [%r98+24];
	mul.f32 	%f535, %f481, %f521;
	mul.f32 	%f536, %f535, %f493;
	fma.rn.f32 	%f548, %f536, %f534, %f533;
	add.s32 	%r99, %r99, 1;
	add.s32 	%r98, %r98, 52;
	setp.lt.s32 	%p16, %r99, %r33;
	@%p16 bra 	$L__BB0_22;
$L__BB0_23:
	st.global.v4.f32 	[%rd3], {%f5, %f6, %f7, %f548};
	ret;

}


// ===== COMPILED SASS (sm_100) =====

	.target	sm_100

	.elftype	@"ET_EXEC"


//--------------------- .note.nv.tkinfo           --------------------------
	.section	.note.nv.tkinfo,"",@"SHT_NOTE"
	.sectionflags	@"SHF_NOTE_NV_TKINFO"
	.tkinfo
        /*0018*/ 	.word	0x00000002
        /*0030*/ 	.string	""
        /*0030*/ 	.string	"ptxas"
        /*0030*/ 	.string	"Cuda compilation tools, release 13.0, V13.0.88"
        /*0030*/ 	.string	"Build cuda_13.0.r13.0/compiler.36424714_0"
        /*0030*/ 	.string	"-arch sm_100 -m 64 "



//--------------------- .note.nv.cuinfo           --------------------------
	.section	.note.nv.cuinfo,"",@"SHT_NOTE"
	.sectionflags	@"SHF_NOTE_NV_CUINFO"
        /*0018*/ 	.short	0x0002
        /*001a*/ 	.short	0x0064
        /*001c*/ 	.short	0x0082
	.zero		2


//--------------------- .nv.info                  --------------------------
	.section	.nv.info,"",@"SHT_CUDA_INFO"
	.align	4


	//----- nvinfo : EIATTR_REGCOUNT
	.align		4
        /*0000*/ 	.byte	0x04, 0x2f
        /*0002*/ 	.short	(.L_1 - .L_0)
	.align		4
.L_0:
        /*0004*/ 	.word	index@(_Z6kernelPiP6float4S_PfS1_)
        /*0008*/ 	.word	0x00000028


	//----- nvinfo : EIATTR_FRAME_SIZE
	.align		4
.L_1:
        /*000c*/ 	.byte	0x04, 0x11
        /*000e*/ 	.short	(.L_3 - .L_2)
	.align		4
.L_2:
        /*0010*/ 	.word	index@(_Z6kernelPiP6float4S_PfS1_)
        /*0014*/ 	.word	0x00000000


	//----- nvinfo : EIATTR_MIN_STACK_SIZE
	.align		4
.L_3:
        /*0018*/ 	.byte	0x04, 0x12
        /*001a*/ 	.short	(.L_5 - .L_4)
	.align		4
.L_4:
        /*001c*/ 	.word	index@(_Z6kernelPiP6float4S_PfS1_)
        /*0020*/ 	.word	0x00000000
.L_5:


//--------------------- .nv.compat                --------------------------
	.section	.nv.compat,"",@"SHT_CUDA_COMPAT_INFO"
	.align	4
        /*0000*/ 	.byte	0x02, 0x09, 0x00, 0x00, 0x02, 0x02, 0x01, 0x00, 0x02, 0x05, 0x05, 0x00, 0x03, 0x07, 0x01, 0x01
        /*0010*/ 	.byte	0x02, 0x03, 0x00, 0x00, 0x02, 0x06, 0x01, 0x00, 0x04, 0x0b, 0x08, 0x00, 0x01, 0x00, 0x00, 0x00
        /*0020*/ 	.byte	0x00, 0x00, 0x00, 0x00


//--------------------- .nv.info._Z6kernelPiP6float4S_PfS1_ --------------------------
	.section	.nv.info._Z6kernelPiP6float4S_PfS1_,"",@"SHT_CUDA_INFO"
	.sectionflags	@""
	.align	4


	//----- nvinfo : EIATTR_CUDA_API_VERSION
	.align		4
        /*0000*/ 	.byte	0x04, 0x37
        /*0002*/ 	.short	(.L_7 - .L_6)
.L_6:
        /*0004*/ 	.word	0x00000082


	//----- nvinfo : EIATTR_KPARAM_INFO
	.align		4
.L_7:
        /*0008*/ 	.byte	0x04, 0x17
        /*000a*/ 	.short	(.L_9 - .L_8)
.L_8:
        /*000c*/ 	.word	0x00000000
        /*0010*/ 	.short	0x0004
        /*0012*/ 	.short	0x0020
        /*0014*/ 	.byte	0x00, 0xf5, 0x21, 0x00


	//----- nvinfo : EIATTR_KPARAM_INFO
	.align		4
.L_9:
        /*0018*/ 	.byte	0x04, 0x17
        /*001a*/ 	.short	(.L_11 - .L_10)
.L_10:
        /*001c*/ 	.word	0x00000000
        /*0020*/ 	.short	0x0003
        /*0022*/ 	.short	0x0018
        /*0024*/ 	.byte	0x00, 0xf5, 0x21, 0x00


	//----- nvinfo : EIATTR_KPARAM_INFO
	.align		4
.L_11:
        /*0028*/ 	.byte	0x04, 0x17
        /*002a*/ 	.short	(.L_13 - .L_12)
.L_12:
        /*002c*/ 	.word	0x00000000
        /*0030*/ 	.short	0x0002
        /*0032*/ 	.short	0x0010
        /*0034*/ 	.byte	0x00, 0xf5, 0x21, 0x00


	//----- nvinfo : EIATTR_KPARAM_INFO
	.align		4
.L_13:
        /*0038*/ 	.byte	0x04, 0x17
        /*003a*/ 	.short	(.L_15 - .L_14)
.L_14:
        /*003c*/ 	.word	0x00000000
        /*0040*/ 	.short	0x0001
        /*0042*/ 	.short	0x0008
        /*0044*/ 	.byte	0x00, 0xf5, 0x21, 0x00


	//----- nvinfo : EIATTR_KPARAM_INFO
	.align		4
.L_15:
        /*0048*/ 	.byte	0x04, 0x17
        /*004a*/ 	.short	(.L_17 - .L_16)
.L_16:
        /*004c*/ 	.word	0x00000000
        /*0050*/ 	.short	0x0000
        /*0052*/ 	.short	0x0000
        /*0054*/ 	.byte	0x00, 0xf5, 0x21, 0x00


	//----- nvinfo : EIATTR_SPARSE_MMA_MASK
	.align		4
.L_17:
        /*0058*/ 	.byte	0x03, 0x50
        /*005a*/ 	.short	0x0000


	//----- nvinfo : EIATTR_MAXREG_COUNT
	.align		4
        /*005c*/ 	.byte	0x03, 0x1b
        /*005e*/ 	.short	0x00ff


	//----- nvinfo : EIATTR_NUM_BARRIERS
	.align		4
        /*0060*/ 	.byte	0x02, 0x4c
        /*0062*/ 	.byte	0x01
	.zero		1


	//----- nvinfo : EIATTR_MERCURY_ISA_VERSION
	.align		4
        /*0064*/ 	.byte	0x03, 0x5f
        /*0066*/ 	.short	0x0101


	//----- nvinfo : EIATTR_VRC_CTA_INIT_COUNT
	.align		4
        /*0068*/ 	.byte	0x02, 0x4a
	.zero		1
	.zero		1


	//----- nvinfo : EIATTR_EXIT_INSTR_OFFSETS
	.align		4
        /*006c*/ 	.byte	0x04, 0x1c
        /*006e*/ 	.short	(.L_19 - .L_18)


	//   ....[0]....
.L_18:
        /*0070*/ 	.word	0x00003b10


	//----- nvinfo : EIATTR_CBANK_PARAM_SIZE
	.align		4
.L_19:
        /*0074*/ 	.byte	0x03, 0x19
        /*0076*/ 	.short	0x0028


	//----- nvinfo : EIATTR_PARAM_CBANK
	.align		4
        /*0078*/ 	.byte	0x04, 0x0a
        /*007a*/ 	.short	(.L_21 - .L_20)
	.align		4
.L_20:
        /*007c*/ 	.word	index@(.nv.constant0._Z6kernelPiP6float4S_PfS1_)
        /*0080*/ 	.short	0x0380
        /*0082*/ 	.short	0x0028


	//----- nvinfo : EIATTR_SW_WAR
	.align		4
.L_21:
        /*0084*/ 	.byte	0x04, 0x36
        /*0086*/ 	.short	(.L_23 - .L_22)
.L_22:
        /*0088*/ 	.word	0x00000008
.L_23:


//--------------------- .nv.callgraph             --------------------------
	.section	.nv.callgraph,"",@"SHT_CUDA_CALLGRAPH"
	.align	4
	.sectionentsize	8
	.align		4
        /*0000*/ 	.word	0x00000000
	.align		4
        /*0004*/ 	.word	0xffffffff
	.align		4
        /*0008*/ 	.word	0x00000000
	.align		4
        /*000c*/ 	.word	0xfffffffe
	.align		4
        /*0010*/ 	.word	0x00000000
	.align		4
        /*0014*/ 	.word	0xfffffffd
	.align		4
        /*0018*/ 	.word	0x00000000
	.align		4
        /*001c*/ 	.word	0xfffffffc


//--------------------- .text._Z6kernelPiP6float4S_PfS1_ --------------------------
	.section	.text._Z6kernelPiP6float4S_PfS1_,"ax",@progbits
	.align	128
        .global         _Z6kernelPiP6float4S_PfS1_
        .type           _Z6kernelPiP6float4S_PfS1_,@function
        .size           _Z6kernelPiP6float4S_PfS1_,(.L_x_15 - _Z6kernelPiP6float4S_PfS1_)
        .other          _Z6kernelPiP6float4S_PfS1_,@"STO_CUDA_ENTRY STV_DEFAULT"
_Z6kernelPiP6float4S_PfS1_:
.text._Z6kernelPiP6float4S_PfS1_:
[----:B------:R-:W-:Y:S01]  /*0000*/  LDC R1, c[0x0][0x37c] ;  /* 0x0000df00ff017b82 */ /* 0x000fe20000000800 */
[----:B------:R-:W0:Y:S07]  /*0010*/  S2R R3, SR_CTAID.X ;  /* 0x0000000000037919 */ /* 0x000e2e0000002500 */
[----:B------:R-:W0:Y:S01]  /*0020*/  LDC.64 R4, c[0x0][0x380] ;  /* 0x0000e000ff047b82 */ /* 0x000e220000000a00 */
[----:B------:R-:W1:Y:S01]  /*0030*/  LDCU.64 UR10, c[0x0][0x358] ;  /* 0x00006b00ff0a77ac */ /* 0x000e620008000a00 */
[----:B------:R-:W2:Y:S06]  /*0040*/  S2R R0, SR_TID.X ;  /* 0x0000000000007919 */ /* 0x000eac0000002100 */
[----:B------:R-:W3:Y:S01]  /*0050*/  LDC.64 R32, c[0x0][0x3a0] ;  /* 0x0000e800ff207b82 */ /* 0x000ee20000000a00 */
[----:B0-----:R-:W-:-:S05]  /*0060*/  IMAD.WIDE.U32 R4, R3, 0x4, R4 ;  /* 0x0000000403047825 */ /* 0x001fca00078e0004 */
[----:B-1----:R-:W4:Y:S04]  /*0070*/  LDG.E R16, desc[UR10][R4.64+0x4] ;  /* 0x0000040a04107981 */ /* 0x002f28000c1e1900 */
[----:B------:R-:W4:Y:S01]  /*0080*/  LDG.E R17, desc[UR10][R4.64] ;  /* 0x0000000a04117981 */ /* 0x000f22000c1e1900 */
[----:B--2---:R-:W-:-:S05]  /*0090*/  LEA R7, R3, R0, 0x3 ;  /* 0x0000000003077211 */ /* 0x004fca00078e18ff */
[----:B---3--:R-:W-:-:S05]  /*00a0*/  IMAD.WIDE.U32 R32, R7, 0x10, R32 ;  /* 0x0000001007207825 */ /* 0x008fca00078e0020 */
[----:B------:R-:W2:Y:S01]  /*00b0*/  LDG.E.128 R28, desc[UR10][R32.64] ;  /* 0x0000000a201c7981 */ /* 0x000ea2000c1e1d00 */
[----:B------:R-:W0:Y:S01]  /*00c0*/  S2UR UR6, SR_CgaCtaId ;  /* 0x00000000000679c3 */ /* 0x000e220000008800 */
[----:B------:R-:W-:Y:S02]  /*00d0*/  UMOV UR5, 0x400 ;  /* 0x0000040000057882 */ /* 0x000fe40000000000 */
[----:B0-----:R-:W-:-:S06]  /*00e0*/  ULEA UR7, UR6, UR5, 0x18 ;  /* 0x0000000506077291 */ /* 0x001fcc000f8ec0ff */
[----:B------:R-:W-:Y:S02]  /*00f0*/  LEA R18, R0, UR7, 0x4 ;  /* 0x0000000700127c11 */ /* 0x000fe4000f8e20ff */
[----:B----4-:R-:W-:-:S04]  /*0100*/  IADD3 R2, PT, PT, R16, -R17, RZ ;  /* 0x8000001110027210 */ /* 0x010fc80007ffe0ff */
[C---:B------:R-:W-:Y:S02]  /*0110*/  ISETP.GE.AND P0, PT, R2.reuse, 0x9, PT ;  /* 0x000000090200780c */ /* 0x040fe40003f06270 */
[----:B------:R-:W-:-:S04]  /*0120*/  IADD3 R6, PT, PT, R2, -0x1, RZ ;  /* 0xffffffff02067810 */ /* 0x000fc80007ffe0ff */
[----:B------:R-:W-:Y:S01]  /*0130*/  SHF.R.S32.HI R7, RZ, 0x1f, R6 ;  /* 0x0000001fff077819 */ /* 0x000fe20000011406 */
[----:B--2---:R-:W-:-:S03]  /*0140*/  FMUL R20, R31, -100 ;  /* 0xc2c800001f147820 */ /* 0x004fc60000400000 */
[----:B------:R-:W-:-:S04]  /*0150*/  LEA.HI R7, R7, R6, RZ, 0x3 ;  /* 0x0000000607077211 */ /* 0x000fc800078f18ff */
[----:B------:R-:W-:Y:S01]  /*0160*/  SHF.R.S32.HI R19, RZ, 0x3, R7 ;  /* 0x00000003ff137819 */ /* 0x000fe20000011407 */
[----:B------:R-:W-:Y:S06]  /*0170*/  @!P0 BRA `(.L_x_0) ;  /* 0x0000000400d48947 */ /* 0x000fec0003800000 */
[----:B------:R-:W0:Y:S01]  /*0180*/  LDC.64 R26, c[0x0][0x388] ;  /* 0x0000e200ff1a7b82 */ /* 0x000e220000000a00 */
[----:B------:R-:W-:Y:S01]  /*0190*/  HFMA2 R21, -RZ, RZ, 0, 0 ;  /* 0x00000000ff157431 */ /* 0x000fe200000001ff */
[----:B------:R-:W-:Y:S02]  /*01a0*/  IADD3 R24, PT, PT, R17, R0, RZ ;  /* 0x0000000011187210 */ /* 0x000fe40007ffe0ff */
[----:B------:R-:W-:-:S07]  /*01b0*/  VIMNMX R22, PT, PT, R19, 0x1, !PT ;  /* 0x0000000113167848 */ /* 0x000fce0007fe0100 */
.L_x_1:
[----:B------:R-:W-:Y:S01]  /*01c0*/  BAR.SYNC.DEFER_BLOCKING 0x0 ;  /* 0x0000000000007b1d */ /* 0x000fe20000010000 */
[----:B------:R-:W-:-:S05]  /*01d0*/  LEA R13, R21, R24, 0x3 ;  /* 0x00000018150d7211 */ /* 0x000fca00078e18ff */
[----:B0-----:R-:W-:-:S06]  /*01e0*/  IMAD.WIDE.U32 R12, R13, 0x10, R26 ;  /* 0x000000100d0c7825 */ /* 0x001fcc00078e001a */
[----:B------:R-:W2:Y:S01]  /*01f0*/  LDG.E.128 R12, desc[UR10][R12.64] ;  /* 0x0000000a0c0c7981 */ /* 0x000ea2000c1e1d00 */
[----:B------:R-:W-:-:S03]  /*0200*/  IADD3 R21, PT, PT, R21, 0x1, RZ ;  /* 0x0000000115157810 */ /* 0x000fc60007ffe0ff */
[----:B--2---:R-:W-:Y:S01]  /*0210*/  STS.128 [R18], R12 ;  /* 0x0000000c12007388 */ /* 0x004fe20000000c00 */
[----:B------:R-:W-:Y:S06]  /*0220*/  BAR.SYNC.DEFER_BLOCKING 0x0 ;  /* 0x0000000000007b1d */ /* 0x000fec0000010000 */
[----:B------:R-:W0:Y:S04]  /*0230*/  LDS.128 R8, [UR7] ;  /* 0x00000007ff087984 */ /* 0x000e280008000c00 */
[----:B------:R-:W1:Y:S04]  /*0240*/  LDS.128 R4, [UR7+0x10] ;  /* 0x00001007ff047984 */ /* 0x000e680008000c00 */
[----:B------:R-:W2:Y:S01]  /*0250*/  LDS.128 R12, [UR7+0x20] ;  /* 0x00002007ff0c7984 */ /* 0x000ea20008000c00 */
[C---:B0-----:R-:W-:Y:S01]  /*0260*/  FADD R9, R29.reuse, -R9 ;  /* 0x800000091d097221 */ /* 0x041fe20000000000 */
[----:B------:R-:W-:Y:S01]  /*0270*/  FADD R8, R28, -R8 ;  /* 0x800000081c087221 */ /* 0x000fe20000000000 */
[----:B------:R-:W-:Y:S01]  /*0280*/  FADD R10, R30, -R10 ;  /* 0x8000000a1e0a7221 */ /* 0x000fe20000000000 */
[----:B-1----:R-:W-:Y:S01]  /*0290*/  FADD R5, R29, -R5 ;  /* 0x800000051d057221 */ /* 0x002fe20000000000 */
[----:B------:R-:W-:Y:S01]  /*02a0*/  FMUL R9, R9, R9 ;  /* 0x0000000909097220 */ /* 0x000fe20000400000 */
[----:B------:R-:W-:Y:S01]  /*02b0*/  FADD R4, R28, -R4 ;  /* 0x800000041c047221 */ /* 0x000fe20000000000 */
[----:B------:R-:W-:Y:S01]  /*02c0*/  FADD R6, R30, -R6 ;  /* 0x800000061e067221 */ /* 0x000fe20000000000 */
[----:B------:R-:W-:Y:S01]  /*02d0*/  FMUL R5, R5, R5 ;  /* 0x0000000505057220 */ /* 0x000fe20000400000 */
[----:B------:R-:W-:Y:S01]  /*02e0*/  FFMA R9, R8, R8, R9 ;  /* 0x0000000808097223 */ /* 0x000fe20000000009 */
[----:B--2---:R-:W-:Y:S01]  /*02f0*/  FADD R13, R29, -R13 ;  /* 0x8000000d1d0d7221 */ /* 0x004fe20000000000 */
[----:B------:R-:W-:Y:S01]  /*0300*/  FADD R12, R28, -R12 ;  /* 0x8000000c1c0c7221 */ /* 0x000fe20000000000 */
[----:B------:R-:W-:Y:S01]  /*0310*/  FFMA R5, R4, R4, R5 ;  /* 0x0000000404057223 */ /* 0x000fe20000000005 */
[----:B------:R-:W-:Y:S01]  /*0320*/  FFMA R9, R10, R10, R9 ;  /* 0x0000000a0a097223 */ /* 0x000fe20000000009 */
[----:B------:R-:W-:Y:S01]  /*0330*/  FMUL R13, R13, R13 ;  /* 0x0000000d0d0d7220 */ /* 0x000fe20000400000 */
[----:B------:R-:W-:Y:S01]  /*0340*/  FADD R14, R30, -R14 ;  /* 0x8000000e1e0e7221 */ /* 0x000fe20000000000 */
[----:B------:R-:W-:Y:S01]  /*0350*/  FFMA R4, R6, R6, R5 ;  /* 0x0000000606047223 */ /* 0x000fe20000000005 */
[----:B------:R-:W-:Y:S01]  /*0360*/  FADD R6, R9, 9.9999997473787516356e-05 ;  /* 0x38d1b71709067421 */ /* 0x000fe20000000000 */
[----:B------:R-:W-:-:S04]  /*0370*/  FFMA R13, R12, R12, R13 ;  /* 0x0000000c0c0d7223 */ /* 0x000fc8000000000d */
[----:B------:R-:W-:Y:S01]  /*0380*/  FSETP.GEU.AND P0, PT, |R6|, 1.175494350822287508e-38, PT ;  /* 0x008000000600780b */ /* 0x000fe20003f0e200 */
[----:B------:R-:W-:Y:S01]  /*0390*/  FFMA R12, R14, R14, R13 ;  /* 0x0000000e0e0c7223 */ /* 0x000fe2000000000d */
[----:B------:R-:W-:-:S11]  /*03a0*/  FADD R13, R4, 9.9999997473787516356e-05 ;  /* 0x38d1b717040d7421 */ /* 0x000fd60000000000 */
[----:B------:R-:W-:-:S04]  /*03b0*/  @!P0 FMUL R6, R6, 16777216 ;  /* 0x4b80000006068820 */ /* 0x000fc80000400000 */
[----:B------:R-:W0:Y:S02]  /*03c0*/  MUFU.RSQ R5, R6 ;  /* 0x0000000600057308 */ /* 0x000e240000001400 */
[----:B0-----:R-:W-:Y:S01]  /*03d0*/  @!P0 FMUL R5, R5, 4096 ;  /* 0x4580000005058820 */ /* 0x001fe20000400000 */
[----:B------:R-:W-:-:S03]  /*03e0*/  FSETP.GEU.AND P0, PT, |R13|, 1.175494350822287508e-38, PT ;  /* 0x008000000d00780b */ /* 0x000fc60003f0e200 */
[----:B------:R-:W-:Y:S02]  /*03f0*/  FFMA R20, R11, R5, R20 ;  /* 0x000000050b147223 */ /* 0x000fe40000000014 */
[----:B------:R-:W0:Y:S08]  /*0400*/  LDS.128 R8, [UR7+0x30] ;  /* 0x00003007ff087984 */ /* 0x000e300008000c00 */
[----:B------:R-:W-:-:S04]  /*0410*/  @!P0 FMUL R13, R13, 16777216 ;  /* 0x4b8000000d0d8820 */ /* 0x000fc80000400000 */
[----:B------:R-:W1:Y:S02]  /*0420*/  MUFU.RSQ R4, R13 ;  /* 0x0000000d00047308 */ /* 0x000e640000001400 */
[----:B-1----:R-:W-:-:S04]  /*0430*/  @!P0 FMUL R4, R4, 4096 ;  /* 0x4580000004048820 */ /* 0x002fc80000400000 */
[----:B------:R-:W-:Y:S02]  /*0440*/  FFMA R20, R7, R4, R20 ;  /* 0x0000000407147223 */ /* 0x000fe40000000014 */
[----:B------:R-:W1:Y:S01]  /*0450*/  LDS.128 R4, [UR7+0x40] ;  /* 0x00004007ff047984 */ /* 0x000e620008000c00 */
[----:B0-----:R-:W-:Y:S01]  /*0460*/  FADD R9, R29, -R9 ;  /* 0x800000091d097221 */ /* 0x001fe20000000000 */
[----:B------:R-:W-:Y:S01]  /*0470*/  FADD R8, R28, -R8 ;  /* 0x800000081c087221 */ /* 0x000fe20000000000 */
[----:B------:R-:W-:Y:S02]  /*0480*/  FADD R10, R30, -R10 ;  /* 0x8000000a1e0a7221 */ /* 0x000fe40000000000 */
[----:B------:R-:W-:-:S04]  /*0490*/  FMUL R9, R9, R9 ;  /* 0x0000000909097220 */ /* 0x000fc80000400000 */
[----:B------:R-:W-:-:S04]  /*04a0*/  FFMA R9, R8, R8, R9 ;  /* 0x0000000808097223 */ /* 0x000fc80000000009 */
[----:B------:R-:W-:Y:S01]  /*04b0*/  FFMA R8, R10, R10, R9 ;  /* 0x0000000a0a087223 */ /* 0x000fe20000000009 */
[----:B------:R-:W-:-:S05]  /*04c0*/  FADD R10, R12, 9.9999997473787516356e-05 ;  /* 0x38d1b7170c0a7421 */ /* 0x000fca0000000000 */
[----:B------:R-:W-:-:S13]  /*04d0*/  FSETP.GEU.AND P0, PT, |R10|, 1.175494350822287508e-38, PT ;  /* 0x008000000a00780b */ /* 0x000fda0003f0e200 */
[----:B------:R-:W-:-:S04]  /*04e0*/  @!P0 FMUL R10, R10, 16777216 ;  /* 0x4b8000000a0a8820 */ /* 0x000fc80000400000 */
[----:B------:R-:W0:Y:S01]  /*04f0*/  MUFU.RSQ R9, R10 ;  /* 0x0000000a00097308 */ /* 0x000e220000001400 */
[----:B-1----:R-:W-:Y:S01]  /*0500*/  FADD R5, R29, -R5 ;  /* 0x800000051d057221 */ /* 0x002fe20000000000 */
[----:B------:R-:W-:Y:S01]  /*0510*/  FADD R4, R28, -R4 ;  /* 0x800000041c047221 */ /* 0x000fe20000000000 */
[----:B------:R-:W-:Y:S02]  /*0520*/  FADD R6, R30, -R6 ;  /* 0x800000061e067221 */ /* 0x000fe40000000000 */
[----:B------:R-:W-:-:S04]  /*0530*/  FMUL R5, R5, R5 ;  /* 0x0000000505057220 */ /* 0x000fc80000400000 */
[----:B------:R-:W-:-:S04]  /*0540*/  FFMA R5, R4, R4, R5 ;  /* 0x0000000404057223 */ /* 0x000fc80000000005 */
[----:B------:R-:W-:Y:S01]  /*0550*/  FFMA R4, R6, R6, R5 ;  /* 0x0000000606047223 */ /* 0x000fe20000000005 */
[----:B------:R-:W-:Y:S01]  /*0560*/  FADD R6, R8, 9.9999997473787516356e-05 ;  /* 0x38d1b71708067421 */ /* 0x000fe20000000000 */
[----:B0-----:R-:W-:-:S04]  /*0570*/  @!P0 FMUL R9, R9, 4096 ;  /* 0x4580000009098820 */ /* 0x001fc80000400000 */
[C---:B------:R-:W-:Y:S01]  /*0580*/  FSETP.GEU.AND P0, PT, |R6|.reuse, 1.175494350822287508e-38, PT ;  /* 0x008000000600780b */ /* 0x040fe20003f0e200 */
[----:B------:R-:W-:Y:S02]  /*0590*/  FFMA R20, R15, R9, R20 ;  /* 0x000000090f147223 */ /* 0x000fe40000000014 */
[----:B------:R-:W0:Y:S10]  /*05a0*/  LDS.128 R12, [UR7+0x50] ;  /* 0x00005007ff0c7984 */ /* 0x000e340008000c00 */
        /* <DEDUP_REMOVED lines=11> */
[----:B------:R-:W-:-:S03]  /*0660*/  FADD R13, R4, 9.9999997473787516356e-05 ;  /* 0x38d1b717040d7421 */ /* 0x000fc60000000000 */
[----:B------:R-:W-:Y:S02]  /*0670*/  FADD R12, R12, 9.9999997473787516356e-05 ;  /* 0x38d1b7170c0c7421 */ /* 0x000fe40000000000 */
        /* <DEDUP_REMOVED lines=9> */
[----:B0-----:R-:W-:Y:S01]  /*0710*/  @!P0 FMUL R4, R4, 4096 ;  /* 0x4580000004048820 */ /* 0x001fe20000400000 */
[----:B------:R-:W-:Y:S02]  /*0720*/  FSETP.GEU.AND P0, PT, |R12|, 1.175494350822287508e-38, PT ;  /* 0x008000000c00780b */ /* 0x000fe40003f0e200 */
[----:B------:R-:W-:Y:S01]  /*0730*/  FADD R8, R8, 9.9999997473787516356e-05 ;  /* 0x38d1b71708087421 */ /* 0x000fe20000000000 */
[----:B------:R-:W-:Y:S02]  /*0740*/  FFMA R20, R7, R4, R20 ;  /* 0x0000000407147223 */ /* 0x000fe40000000014 */
[----:B------:R-:W0:Y:S02]  /*0750*/  LDS.128 R4, [UR7+0x70] ;  /* 0x00007007ff047984 */ /* 0x000e240008000c00 */
[----:B------:R-:W-:-:S06]  /*0760*/  FSETP.GEU.AND P1, PT, |R8|, 1.175494350822287508e-38, PT ;  /* 0x008000000800780b */ /* 0x000fcc0003f2e200 */
[----:B------:R-:W-:-:S07]  /*0770*/  @!P0 FMUL R12, R12, 16777216 ;  /* 0x4b8000000c0c8820 */ /* 0x000fce0000400000 */
[----:B------:R-:W-:Y:S01]  /*0780*/  @!P1 FMUL R8, R8, 16777216 ;  /* 0x4b80000008089820 */ /* 0x000fe20000400000 */
[----:B0-----:R-:W-:Y:S01]  /*0790*/  FADD R5, R29, -R5 ;  /* 0x800000051d057221 */ /* 0x001fe20000000000 */
[----:B------:R-:W-:Y:S01]  /*07a0*/  FADD R4, R28, -R4 ;  /* 0x800000041c047221 */ /* 0x000fe20000000000 */
[----:B------:R-:W-:Y:S02]  /*07b0*/  FADD R6, R30, -R6 ;  /* 0x800000061e067221 */ /* 0x000fe40000000000 */
[----:B------:R-:W-:-:S04]  /*07c0*/  FMUL R5, R5, R5 ;  /* 0x0000000505057220 */ /* 0x000fc80000400000 */
[----:B------:R-:W-:Y:S02]  /*07d0*/  FFMA R5, R4, R4, R5 ;  /* 0x0000000404057223 */ /* 0x000fe40000000005 */
[----:B------:R-:W0:Y:S02]  /*07e0*/  MUFU.RSQ R4, R12 ;  /* 0x0000000c00047308 */ /* 0x000e240000001400 */
[----:B------:R-:W-:-:S04]  /*07f0*/  FFMA R5, R6, R6, R5 ;  /* 0x0000000606057223 */ /* 0x000fc80000000005 */
[----:B------:R-:W-:Y:S02]  /*0800*/  FADD R6, R5, 9.9999997473787516356e-05 ;  /* 0x38d1b71705067421 */ /* 0x000fe40000000000 */
[----:B------:R-:W1:Y:S03]  /*0810*/  MUFU.RSQ R5, R8 ;  /* 0x0000000800057308 */ /* 0x000e660000001400 */
[----:B------:R-:W-:Y:S01]  /*0820*/  FSETP.GEU.AND P2, PT, |R6|, 1.175494350822287508e-38, PT ;  /* 0x008000000600780b */ /* 0x000fe20003f4e200 */
[----:B0-----:R-:W-:Y:S01]  /*0830*/  @!P0 FMUL R4, R4, 4096 ;  /* 0x4580000004048820 */ /* 0x001fe20000400000 */
[----:B------:R-:W-:-:S03]  /*0840*/  ISETP.NE.AND P0, PT, R21, R22, PT ;  /* 0x000000161500720c */ /* 0x000fc60003f05270 */
[----:B------:R-:W-:-:S08]  /*0850*/  FFMA R20, R15, R4, R20 ;  /* 0x000000040f147223 */ /* 0x000fd00000000014 */
[----:B------:R-:W-:Y:S01]  /*0860*/  @!P2 FMUL R6, R6, 16777216 ;  /* 0x4b8000000606a820 */ /* 0x000fe20000400000 */
[----:B-1----:R-:W-:-:S03]  /*0870*/  @!P1 FMUL R5, R5, 4096 ;  /* 0x4580000005059820 */ /* 0x002fc60000400000 */
[----:B------:R-:W0:Y:S01]  /*0880*/  MUFU.RSQ R9, R6 ;  /* 0x0000000600097308 */ /* 0x000e220000001400 */
[----:B------:R-:W-:Y:S01]  /*0890*/  FFMA R20, R11, R5, R20 ;  /* 0x000000050b147223 */ /* 0x000fe20000000014 */
[----:B0-----:R-:W-:-:S04]  /*08a0*/  @!P2 FMUL R9, R9, 4096 ;  /* 0x458000000909a820 */ /* 0x001fc80000400000 */
[----:B------:R-:W-:Y:S01]  /*08b0*/  FFMA R20, R7, R9, R20 ;  /* 0x0000000907147223 */ /* 0x000fe20000000014 */
[----:B------:R-:W-:Y:S06]  /*08c0*/  @P0 BRA `(.L_x_1) ;  /* 0xfffffff8003c0947 */ /* 0x000fec000383ffff */
.L_x_0:
[----:B------:R-:W0:Y:S01]  /*08d0*/  LDC.64 R4, c[0x0][0x388] ;  /* 0x0000e200ff047b82 */ /* 0x000e220000000a00 */
[----:B------:R-:W-:-:S04]  /*08e0*/  IADD3 R6, PT, PT, R17, R0, RZ ;  /* 0x0000000011067210 */ /* 0x000fc80007ffe0ff */
[----:B------:R-:W-:-:S05]  /*08f0*/  LEA R7, R19, R6, 0x3 ;  /* 0x0000000613077211 */ /* 0x000fca00078e18ff */
[----:B0-----:R-:W-:Y:S01]  /*0900*/  IMAD.WIDE.U32 R4, R7, 0x10, R4 ;  /* 0x0000001007047825 */ /* 0x001fe200078e0004 */
[----:B------:R-:W-:Y:S06]  /*0910*/  BAR.SYNC.DEFER_BLOCKING 0x0 ;  /* 0x0000000000007b1d */ /* 0x000fec0000010000 */
[----:B------:R-:W2:Y:S01]  /*0920*/  LDG.E.128 R4, desc[UR10][R4.64] ;  /* 0x0000000a04047981 */ /* 0x000ea2000c1e1d00 */
[----:B------:R-:W-:-:S05]  /*0930*/  IMAD R9, R19, -0x8, R2 ;  /* 0xfffffff813097824 */ /* 0x000fca00078e0202 */
[----:B------:R-:W-:Y:S01]  /*0940*/  ISETP.GE.AND P0, PT, R9, 0x1, PT ;  /* 0x000000010900780c */ /* 0x000fe20003f06270 */
[----:B--2---:R0:W-:Y:S01]  /*0950*/  STS.128 [R18], R4 ;  /* 0x0000000412007388 */ /* 0x0041e20000000c00 */
[----:B------:R-:W-:Y:S11]  /*0960*/  BAR.SYNC.DEFER_BLOCKING 0x0 ;  /* 0x0000000000007b1d */ /* 0x000ff60000010000 */
[----:B------:R-:W-:Y:S05]  /*0970*/  @!P0 BRA `(.L_x_2) ;  /* 0x0000000c00808947 */ /* 0x000fea0003800000 */
[----:B------:R-:W-:Y:S02]  /*0980*/  IADD3 R16, PT, PT, -R16, R17, RZ ;  /* 0x0000001110107210 */ /* 0x000fe40007ffe1ff */
[----:B------:R-:W-:Y:S02]  /*0990*/  LOP3.LUT R34, R2, 0x7, RZ, 0xc0, !PT ;  /* 0x0000000702227812 */ /* 0x000fe400078ec0ff */
[----:B------:R-:W-:Y:S02]  /*09a0*/  LEA R16, R19, R16, 0x3 ;  /* 0x0000001013107211 */ /* 0x000fe400078e18ff */
[----:B------:R-:W-:Y:S02]  /*09b0*/  ISETP.NE.AND P0, PT, R34, RZ, PT ;  /* 0x000000ff2200720c */ /* 0x000fe40003f05270 */
[----:B------:R-:W-:Y:S02]  /*09c0*/  ISETP.GT.U32.AND P1, PT, R16, -0x8, PT ;  /* 0xfffffff81000780c */ /* 0x000fe40003f24070 */
[----:B------:R-:W-:-:S11]  /*09d0*/  MOV R31, RZ ;  /* 0x000000ff001f7202 */ /* 0x000fd60000000f00 */
[----:B------:R-:W-:Y:S05]  /*09e0*/  @P1 BRA `(.L_x_3) ;  /* 0x0000000400b81947 */ /* 0x000fea0003800000 */
[----:B------:R-:W-:Y:S01]  /*09f0*/  IADD3 R31, PT, PT, R9, -R34, RZ ;  /* 0x80000022091f7210 */ /* 0x000fe20007ffe0ff */
[----:B------:R-:W-:-:S06]  /*0a00*/  UMOV UR4, URZ ;  /* 0x000000ff00047c82 */ /* 0x000fcc0008000000 */
.L_x_4:
[----:B------:R-:W-:Y:S02]  /*0a10*/  ULEA UR8, UR4, UR7, 0x4 ;  /* 0x0000000704087291 */ /* 0x000fe4000f8e20ff */
[----:B------:R-:W-:-:S07]  /*0a20*/  UIADD3 UR4, UPT, UPT, UR4, 0x8, URZ ;  /* 0x0000000804047890 */ /* 0x000fce000fffe0ff */
[----:B------:R-:W1:Y:S04]  /*0a30*/  LDS.128 R12, [UR8] ;  /* 0x00000008ff0c7984 */ /* 0x000e680008000c00 */
[----:B0-----:R-:W0:Y:S04]  /*0a40*/  LDS.128 R16, [UR8+0x10] ;  /* 0x00001008ff107984 */ /* 0x001e280008000c00 */
[----:B------:R-:W2:Y:S04]  /*0a50*/  LDS.128 R4, [UR8+0x20] ;  /* 0x00002008ff047984 */ /* 0x000ea80008000c00 */
[----:B------:R-:W-:Y:S04]  /*0a60*/  LDS.128 R8, [UR8+0x30] ;  /* 0x00003008ff087984 */ /* 0x000fe80008000c00 */
[----:B------:R-:W3:Y:S01]  /*0a70*/  LDS.128 R24, [UR8+0x70] ;  /* 0x00007008ff187984 */ /* 0x000ee20008000c00 */
[----:B-1----:R-:W-:Y:S01]  /*0a80*/  FADD R13, R29, -R13 ;  /* 0x8000000d1d0d7221 */ /* 0x002fe20000000000 */
[----:B------:R-:W-:Y:S01]  /*0a90*/  FADD R12, R28, -R12 ;  /* 0x8000000c1c0c7221 */ /* 0x000fe20000000000 */
[----:B------:R-:W-:-:S02]  /*0aa0*/  FADD R14, R30, -R14 ;  /* 0x8000000e1e0e7221 */ /* 0x000fc40000000000 */
[----:B------:R-:W-:Y:S01]  /*0ab0*/  FMUL R13, R13, R13 ;  /* 0x0000000d0d0d7220 */ /* 0x000fe20000400000 */
[----:B0-----:R-:W-:Y:S01]  /*0ac0*/  FADD R17, R29, -R17 ;  /* 0x800000111d117221 */ /* 0x001fe20000000000 */
[----:B------:R-:W-:Y:S01]  /*0ad0*/  FADD R16, R28, -R16 ;  /* 0x800000101c107221 */ /* 0x000fe20000000000 */
[----:B------:R-:W-:Y:S01]  /*0ae0*/  FADD R18, R30, -R18 ;  /* 0x800000121e127221 */ /* 0x000fe20000000000 */
[----:B------:R-:W-:Y:S01]  /*0af0*/  FFMA R13, R12, R12, R13 ;  /* 0x0000000c0c0d7223 */ /* 0x000fe2000000000d */
[----:B------:R-:W-:Y:S01]  /*0b00*/  FMUL R17, R17, R17 ;  /* 0x0000001111117220 */ /* 0x000fe20000400000 */
[----:B--2---:R-:W-:Y:S01]  /*0b10*/  FADD R5, R29, -R5 ;  /* 0x800000051d057221 */ /* 0x004fe20000000000 */
[----:B------:R-:W-:Y:S01]  /*0b20*/  FADD R6, R30, -R6 ;  /* 0x800000061e067221 */ /* 0x000fe20000000000 */
[----:B------:R-:W-:Y:S01]  /*0b30*/  FFMA R13, R14, R14, R13 ;  /* 0x0000000e0e0d7223 */ /* 0x000fe2000000000d */
[----:B------:R-:W-:-:S03]  /*0b40*/  FFMA R17, R16, R16, R17 ;  /* 0x0000001010117223 */ /* 0x000fc60000000011 */
[----:B------:R-:W-:Y:S01]  /*0b50*/  FADD R13, R13, 9.9999997473787516356e-05 ;  /* 0x38d1b7170d0d7421 */ /* 0x000fe20000000000 */
[----:B------:R-:W-:Y:S01]  /*0b60*/  FFMA R17, R18, R18, R17 ;  /* 0x0000001212117223 */ /* 0x000fe20000000011 */
[----:B---3--:R-:W-:Y:S01]  /*0b70*/  FADD R25, R29, -R25 ;  /* 0x800000191d197221 */ /* 0x008fe20000000000 */
[----:B------:R-:W-:Y:S01]  /*0b80*/  FADD R24, R28, -R24 ;  /* 0x800000181c187221 */ /* 0x000fe20000000000 */
[----:B------:R-:W-:Y:S01]  /*0b90*/  FADD R26, R30, -R26 ;  /* 0x8000001a1e1a7221 */ /* 0x000fe20000000000 */
[----:B------:R-:W-:Y:S01]  /*0ba0*/  FSETP.GEU.AND P1, PT, |R13|, 1.175494350822287508e-38, PT ;  /* 0x008000000d00780b */ /* 0x000fe20003f2e200 */
[----:B------:R-:W-:Y:S01]  /*0bb0*/  FADD R18, R17, 9.9999997473787516356e-05 ;  /* 0x38d1b71711127421 */ /* 0x000fe20000000000 */
[C---:B------:R-:W-:Y:S01]  /*0bc0*/  FADD R17, R28.reuse, -R4 ;  /* 0x800000041c117221 */ /* 0x040fe20000000000 */
[----:B------:R-:W-:Y:S01]  /*0bd0*/  FADD R4, R29, -R9 ;  /* 0x800000091d047221 */ /* 0x000fe20000000000 */
[----:B------:R-:W-:Y:S01]  /*0be0*/  FADD R9, R28, -R8 ;  /* 0x800000081c097221 */ /* 0x000fe20000000000 */
[----:B------:R-:W-:Y:S01]  /*0bf0*/  FMUL R8, R5, R5 ;  /* 0x0000000505087220 */ /* 0x000fe20000400000 */
[----:B------:R-:W-:Y:S01]  /*0c00*/  FMUL R25, R25, R25 ;  /* 0x0000001919197220 */ /* 0x000fe20000400000 */
[----:B------:R-:W-:-:S02]  /*0c10*/  FMUL R22, R4, R4 ;  /* 0x0000000404167220 */ /* 0x000fc40000400000 */
[----:B------:R-:W-:Y:S01]  /*0c20*/  FFMA R5, R17, R17, R8 ;  /* 0x0000001111057223 */ /* 0x000fe20000000008 */
[----:B------:R-:W-:Y:S01]  /*0c30*/  FFMA R25, R24, R24, R25 ;  /* 0x0000001818197223 */ /* 0x000fe20000000019 */
[----:B------:R-:W-:Y:S01]  /*0c40*/  FFMA R8, R9, R9, R22 ;  /* 0x0000000909087223 */ /* 0x000fe20000000016 */
[----:B------:R-:W-:Y:S01]  /*0c50*/  FADD R9, R30, -R10 ;  /* 0x8000000a1e097221 */ /* 0x000fe20000000000 */
[----:B------:R-:W-:Y:S01]  /*0c60*/  @!P1 FMUL R13, R13, 16777216 ;  /* 0x4b8000000d0d9820 */ /* 0x000fe20000400000 */
[----:B------:R-:W-:Y:S01]  /*0c70*/  FFMA R5, R6, R6, R5 ;  /* 0x0000000606057223 */ /* 0x000fe20000000005 */
[----:B------:R-:W-:Y:S01]  /*0c80*/  FFMA R25, R26, R26, R25 ;  /* 0x0000001a1a197223 */ /* 0x000fe20000000019 */
[----:B------:R-:W-:Y:S01]  /*0c90*/  FFMA R6, R9, R9, R8 ;  /* 0x0000000909067223 */ /* 0x000fe20000000008 */
[----:B------:R-:W0:Y:S01]  /*0ca0*/  MUFU.RSQ R12, R13 ;  /* 0x0000000d000c7308 */ /* 0x000e220000001400 */
[----:B------:R-:W-:Y:S01]  /*0cb0*/  FADD R5, R5, 9.9999997473787516356e-05 ;  /* 0x38d1b71705057421 */ /* 0x000fe20000000000 */
[----:B------:R-:W-:Y:S01]  /*0cc0*/  FADD R25, R25, 9.9999997473787516356e-05 ;  /* 0x38d1b71719197421 */ /* 0x000fe20000000000 */
[----:B------:R-:W-:-:S03]  /*0cd0*/  FADD R6, R6, 9.9999997473787516356e-05 ;  /* 0x38d1b71706067421 */ /* 0x000fc60000000000 */
[----:B------:R-:W-:Y:S02]  /*0ce0*/  FSETP.GEU.AND P2, PT, |R5|, 1.175494350822287508e-38, PT ;  /* 0x008000000500780b */ /* 0x000fe40003f4e200 */
[----:B------:R-:W-:Y:S01]  /*0cf0*/  FSETP.GEU.AND P3, PT, |R6|, 1.175494350822287508e-38, PT ;  /* 0x008000000600780b */ /* 0x000fe20003f6e200 */
[----:B0-----:R-:W-:Y:S01]  /*0d00*/  @!P1 FMUL R12, R12, 4096 ;  /* 0x458000000c0c9820 */ /* 0x001fe20000400000 */
[----:B------:R-:W-:-:S09]  /*0d10*/  FSETP.GEU.AND P1, PT, |R18|, 1.175494350822287508e-38, PT ;  /* 0x008000001200780b */ /* 0x000fd20003f2e200 */
[----:B------:R-:W-:Y:S01]  /*0d20*/  @!P2 FMUL R5, R5, 16777216 ;  /* 0x4b8000000505a820 */ /* 0x000fe20000400000 */
[----:B------:R-:W-:Y:S01]  /*0d30*/  FFMA R20, R15, R12, R20 ;  /* 0x0000000c0f147223 */ /* 0x000fe20000000014 */
[----:B------:R-:W-:Y:S01]  /*0d40*/  @!P3 FMUL R6, R6, 16777216 ;  /* 0x4b8000000606b820 */ /* 0x000fe20000400000 */
[----:B------:R-:W0:Y:S03]  /*0d50*/  LDS.128 R12, [UR8+0x40] ;  /* 0x00004008ff0c7984 */ /* 0x000e260008000c00 */
[----:B------:R-:W1:Y:S01]  /*0d60*/  MUFU.RSQ R5, R5 ;  /* 0x0000000500057308 */ /* 0x000e620000001400 */
[----:B------:R-:W-:-:S07]  /*0d70*/  @!P1 FMUL R18, R18, 16777216 ;  /* 0x4b80000012129820 */ /* 0x000fce0000400000 */
[----:B------:R-:W2:Y:S08]  /*0d80*/  MUFU.RSQ R6, R6 ;  /* 0x0000000600067308 */ /* 0x000eb00000001400 */
[----:B------:R-:W3:Y:S01]  /*0d90*/  MUFU.RSQ R16, R18 ;  /* 0x0000001200107308 */ /* 0x000ee20000001400 */
[----:B-1----:R-:W-:Y:S01]  /*0da0*/  @!P2 FMUL R5, R5, 4096 ;  /* 0x458000000505a820 */ /* 0x002fe20000400000 */
[----:B------:R-:W-:Y:S01]  /*0db0*/  ISETP.NE.AND P2, PT, R31, UR4, PT ;  /* 0x000000041f007c0c */ /* 0x000fe2000bf45270 */
[----:B--2---:R-:W-:Y:S01]  /*0dc0*/  @!P3 FMUL R6, R6, 4096 ;  /* 0x458000000606b820 */ /* 0x004fe20000400000 */
[----:B---3--:R-:W-:Y:S01]  /*0dd0*/  @!P1 FMUL R16, R16, 4096 ;  /* 0x4580000010109820 */ /* 0x008fe20000400000 */
[----:B------:R-:W-:-:S03]  /*0de0*/  FSETP.GEU.AND P1, PT, |R25|, 1.175494350822287508e-38, PT ;  /* 0x008000001900780b */ /* 0x000fc60003f2e200 */
[----:B------:R-:W-:Y:S01]  /*0df0*/  FFMA R4, R19, R16, R20 ;  /* 0x0000001013047223 */ /* 0x000fe20000000014 */
[----:B0-----:R-:W-:Y:S01]  /*0e00*/  FADD R13, R29, -R13 ;  /* 0x8000000d1d0d7221 */ /* 0x001fe20000000000 */
[----:B------:R-:W0:Y:S01]  /*0e10*/  LDS.128 R16, [UR8+0x50] ;  /* 0x00005008ff107984 */ /* 0x000e220008000c00 */
[----:B------:R-:W-:Y:S01]  /*0e20*/  FADD R12, R28, -R12 ;  /* 0x8000000c1c0c7221 */ /* 0x000fe20000000000 */
[----:B------:R-:W-:Y:S01]  /*0e30*/  FFMA R4, R7, R5, R4 ;  /* 0x0000000507047223 */ /* 0x000fe20000000004 */
[----:B------:R-:W-:Y:S01]  /*0e40*/  FMUL R13, R13, R13 ;  /* 0x0000000d0d0d7220 */ /* 0x000fe20000400000 */
[----:B------:R-:W1:Y:S02]  /*0e50*/  LDS.128 R20, [UR8+0x60] ;  /* 0x00006008ff147984 */ /* 0x000e640008000c00 */
[----:B------:R-:W-:Y:S01]  /*0e60*/  FFMA R4, R11, R6, R4 ;  /* 0x000000060b047223 */ /* 0x000fe20000000004 */
[----:B------:R-:W-:Y:S01]  /*0e70*/  FFMA R8, R12, R12, R13 ;  /* 0x0000000c0c087223 */ /* 0x000fe2000000000d */
[----:B------:R-:W-:Y:S01]  /*0e80*/  FADD R13, R30, -R14 ;  /* 0x8000000e1e0d7221 */ /* 0x000fe20000000000 */
[----:B------:R-:W-:-:S03]  /*0e90*/  @!P1 FMUL R25, R25, 16777216 ;  /* 0x4b80000019199820 */ /* 0x000fc60000400000 */
[----:B------:R-:W-:-:S04]  /*0ea0*/  FFMA R8, R13, R13, R8 ;  /* 0x0000000d0d087223 */ /* 0x000fc80000000008 */
[----:B------:R-:W-:-:S05]  /*0eb0*/  FADD R8, R8, 9.9999997473787516356e-05 ;  /* 0x38d1b71708087421 */ /* 0x000fca0000000000 */
[----:B------:R-:W-:-:S13]  /*0ec0*/  FSETP.GEU.AND P4, PT, |R8|, 1.175494350822287508e-38, PT ;  /* 0x008000000800780b */ /* 0x000fda0003f8e200 */
[----:B------:R-:W-:Y:S01]  /*0ed0*/  @!P4 FMUL R8, R8, 16777216 ;  /* 0x4b8000000808c820 */ /* 0x000fe20000400000 */
[----:B0-----:R-:W-:Y:S01]  /*0ee0*/  FADD R17, R29, -R17 ;  /* 0x800000111d117221 */ /* 0x001fe20000000000 */
[----:B------:R-:W-:Y:S01]  /*0ef0*/  FADD R16, R28, -R16 ;  /* 0x800000101c107221 */ /* 0x000fe20000000000 */
[----:B------:R-:W-:-:S03]  /*0f00*/  FADD R18, R30, -R18 ;  /* 0x800000121e127221 */ /* 0x000fc60000000000 */
[----:B------:R-:W0:Y:S01]  /*0f10*/  MUFU.RSQ R8, R8 ;  /* 0x0000000800087308 */ /* 0x000e220000001400 */
[----:B------:R-:W-:Y:S01]  /*0f20*/  FMUL R9, R17, R17 ;  /* 0x0000001111097220 */ /* 0x000fe20000400000 */
[----:B-1----:R-:W-:Y:S01]  /*0f30*/  FADD R21, R29, -R21 ;  /* 0x800000151d157221 */ /* 0x002fe20000000000 */
[----:B------:R-:W-:Y:S01]  /*0f40*/  FADD R20, R28, -R20 ;  /* 0x800000141c147221 */ /* 0x000fe20000000000 */
[----:B------:R-:W-:Y:S01]  /*0f50*/  FADD R22, R30, -R22 ;  /* 0x800000161e167221 */ /* 0x000fe20000000000 */
[----:B------:R-:W-:Y:S01]  /*0f60*/  FFMA R9, R16, R16, R9 ;  /* 0x0000001010097223 */ /* 0x000fe20000000009 */
[----:B------:R-:W-:-:S03]  /*0f70*/  FMUL R21, R21, R21 ;  /* 0x0000001515157220 */ /* 0x000fc60000400000 */
[----:B------:R-:W-:Y:S01]  /*0f80*/  FFMA R9, R18, R18, R9 ;  /* 0x0000001212097223 */ /* 0x000fe20000000009 */
[----:B------:R-:W-:Y:S02]  /*0f90*/  FFMA R21, R20, R20, R21 ;  /* 0x0000001414157223 */ /* 0x000fe40000000015 */
[----:B------:R-:W1:Y:S01]  /*0fa0*/  MUFU.RSQ R20, R25 ;  /* 0x0000001900147308 */ /* 0x000e620000001400 */
[----:B------:R-:W-:Y:S01]  /*0fb0*/  FADD R9, R9, 9.9999997473787516356e-05 ;  /* 0x38d1b71709097421 */ /* 0x000fe20000000000 */
[----:B------:R-:W-:Y:S01]  /*0fc0*/  FFMA R10, R22, R22, R21 ;  /* 0x00000016160a7223 */ /* 0x000fe20000000015 */
[----:B0-----:R-:W-:-:S03]  /*0fd0*/  @!P4 FMUL R8, R8, 4096 ;  /* 0x458000000808c820 */ /* 0x001fc60000400000 */
[----:B------:R-:W-:Y:S01]  /*0fe0*/  FADD R10, R10, 9.9999997473787516356e-05 ;  /* 0x38d1b7170a0a7421 */ /* 0x000fe20000000000 */
[----:B------:R-:W-:Y:S01]  /*0ff0*/  FSETP.GEU.AND P5, PT, |R9|, 1.175494350822287508e-38, PT ;  /* 0x008000000900780b */ /* 0x000fe20003fae200 */
[----:B------:R-:W-:-:S03]  /*1000*/  FFMA R4, R15, R8, R4 ;  /* 0x000000080f047223 */ /* 0x000fc60000000004 */
[----:B------:R-:W-:Y:S01]  /*1010*/  FSETP.GEU.AND P6, PT, |R10|, 1.175494350822287508e-38, PT ;  /* 0x008000000a00780b */ /* 0x000fe20003fce200 */
[----:B-1----:R-:W-:-:S08]  /*1020*/  @!P1 FMUL R20, R20, 4096 ;  /* 0x4580000014149820 */ /* 0x002fd00000400000 */
[----:B------:R-:W-:-:S04]  /*1030*/  @!P5 FMUL R9, R9, 16777216 ;  /* 0x4b8000000909d820 */ /* 0x000fc80000400000 */
[----:B------:R-:W-:Y:S02]  /*1040*/  @!P6 FMUL R10, R10, 16777216 ;  /* 0x4b8000000a0ae820 */ /* 0x000fe40000400000 */
[----:B------:R-:W0:Y:S08]  /*1050*/  MUFU.RSQ R9, R9 ;  /* 0x0000000900097308 */ /* 0x000e300000001400 */
[----:B------:R-:W1:Y:S01]  /*1060*/  MUFU.RSQ R10, R10 ;  /* 0x0000000a000a7308 */ /* 0x000e620000001400 */
[----:B0-----:R-:W-:-:S04]  /*1070*/  @!P5 FMUL R9, R9, 4096 ;  /* 0x458000000909d820 */ /* 0x001fc80000400000 */
[----:B------:R-:W-:Y:S01]  /*1080*/  FFMA R4, R19, R9, R4 ;  /* 0x0000000913047223 */ /* 0x000fe20000000004 */
[----:B-1----:R-:W-:-:S04]  /*1090*/  @!P6 FMUL R10, R10, 4096 ;  /* 0x458000000a0ae820 */ /* 0x002fc80000400000 */
[----:B------:R-:W-:-:S04]  /*10a0*/  FFMA R4, R23, R10, R4 ;  /* 0x0000000a17047223 */ /* 0x000fc80000000004 */
[----:B------:R-:W-:Y:S01]  /*10b0*/  FFMA R20, R27, R20, R4 ;  /* 0x000000141b147223 */ /* 0x000fe20000000004 */
[----:B------:R-:W-:Y:S06]  /*10c0*/  @P2 BRA `(.L_x_4) ;  /* 0xfffffff800502947 */ /* 0x000fec000383ffff */
.L_x_3:
[----:B------:R-:W-:Y:S05]  /*10d0*/  @!P0 BRA `(.L_x_2) ;  /* 0x0000000400a88947 */ /* 0x000fea0003800000 */
[----:B------:R-:W-:Y:S02]  /*10e0*/  ISETP.GE.U32.AND P0, PT, R34, 0x4, PT ;  /* 0x000000042200780c */ /* 0x000fe40003f06070 */
[----:B------:R-:W-:-:S04]  /*10f0*/  LOP3.LUT R21, R2, 0x3, RZ, 0xc0, !PT ;  /* 0x0000000302157812 */ /* 0x000fc800078ec0ff */
[----:B------:R-:W-:-:S07]  /*1100*/  ISETP.NE.AND P4, PT, R21, RZ, PT ;  /* 0x000000ff1500720c */ /* 0x000fce0003f85270 */
[----:B------:R-:W-:Y:S06]  /*1110*/  @!P0 BRA `(.L_x_5) ;  /* 0x0000000000d88947 */ /* 0x000fec0003800000 */
[C---:B------:R-:W-:Y:S02]  /*1120*/  LEA R22, R31.reuse, UR7, 0x4 ;  /* 0x000000071f167c11 */ /* 0x040fe4000f8e20ff */
[----:B------:R-:W-:-:S03]  /*1130*/  IADD3 R31, PT, PT, R31, 0x4, RZ ;  /* 0x000000041f1f7810 */ /* 0x000fc60007ffe0ff */
[----:B0-----:R-:W0:Y:S04]  /*1140*/  LDS.128 R4, [R22] ;  /* 0x0000000016047984 */ /* 0x001e280000000c00 */
[----:B------:R-:W1:Y:S04]  /*1150*/  LDS.128 R8, [R22+0x10] ;  /* 0x0000100016087984 */ /* 0x000e680000000c00 */
[----:B------:R-:W2:Y:S04]  /*1160*/  LDS.128 R12, [R22+0x20] ;  /* 0x00002000160c7984 */ /* 0x000ea80000000c00 */
[----:B------:R-:W3:Y:S01]  /*1170*/  LDS.128 R16, [R22+0x30] ;  /* 0x0000300016107984 */ /* 0x000ee20000000c00 */
[----:B0-----:R-:W-:Y:S01]  /*1180*/  FADD R5, R29, -R5 ;  /* 0x800000051d057221 */ /* 0x001fe20000000000 */
[----:B------:R-:W-:Y:S01]  /*1190*/  FADD R4, R28, -R4 ;  /* 0x800000041c047221 */ /* 0x000fe20000000000 */
[----:B------:R-:W-:-:S02]  /*11a0*/  FADD R6, R30, -R6 ;  /* 0x800000061e067221 */ /* 0x000fc40000000000 */
[----:B------:R-:W-:Y:S01]  /*11b0*/  FMUL R5, R5, R5 ;  /* 0x0000000505057220 */ /* 0x000fe20000400000 */
[C---:B-1----:R-:W-:Y:S01]  /*11c0*/  FADD R9, R29.reuse, -R9 ;  /* 0x800000091d097221 */ /* 0x042fe20000000000 */
[----:B------:R-:W-:Y:S01]  /*11d0*/  FADD R8, R28, -R8 ;  /* 0x800000081c087221 */ /* 0x000fe20000000000 */
[----:B------:R-:W-:Y:S01]  /*11e0*/  FADD R10, R30, -R10 ;  /* 0x8000000a1e0a7221 */ /* 0x000fe20000000000 */
[----:B------:R-:W-:Y:S01]  /*11f0*/  FFMA R5, R4, R4, R5 ;  /* 0x0000000404057223 */ /* 0x000fe20000000005 */
[----:B--2---:R-:W-:Y:S01]  /*1200*/  FADD R13, R29, -R13 ;  /* 0x8000000d1d0d7221 */ /* 0x004fe20000000000 */
[----:B------:R-:W-:Y:S02]  /*1210*/  FADD R12, R28, -R12 ;  /* 0x8000000c1c0c7221 */ /* 0x000fe40000000000 */
[----:B------:R-:W-:Y:S01]  /*1220*/  FFMA R4, R6, R6, R5 ;  /* 0x0000000606047223 */ /* 0x000fe20000000005 */
[----:B------:R-:W-:Y:S01]  /*1230*/  FMUL R5, R9, R9 ;  /* 0x0000000909057220 */ /* 0x000fe20000400000 */
[----:B------:R-:W-:Y:S01]  /*1240*/  FMUL R13, R13, R13 ;  /* 0x0000000d0d0d7220 */ /* 0x000fe20000400000 */
[----:B---3--:R-:W-:Y:S01]  /*1250*/  FADD R17, R29, -R17 ;  /* 0x800000111d117221 */ /* 0x008fe20000000000 */
[----:B------:R-:W-:Y:S01]  /*1260*/  FADD R9, R30, -R14 ;  /* 0x8000000e1e097221 */ /* 0x000fe20000000000 */
[----:B------:R-:W-:Y:S01]  /*1270*/  FFMA R5, R8, R8, R5 ;  /* 0x0000000808057223 */ /* 0x000fe20000000005 */
[----:B------:R-:W-:Y:S01]  /*1280*/  FFMA R6, R12, R12, R13 ;  /* 0x0000000c0c067223 */ /* 0x000fe2000000000d */
[----:B------:R-:W-:Y:S01]  /*1290*/  FADD R4, R4, 9.9999997473787516356e-05 ;  /* 0x38d1b71704047421 */ /* 0x000fe20000000000 */
[----:B------:R-:W-:Y:S01]  /*12a0*/  FADD R16, R28, -R16 ;  /* 0x800000101c107221 */ /* 0x000fe20000000000 */
[----:B------:R-:W-:Y:S01]  /*12b0*/  FMUL R17, R17, R17 ;  /* 0x0000001111117220 */ /* 0x000fe20000400000 */
[----:B------:R-:W-:Y:S01]  /*12c0*/  FFMA R5, R10, R10, R5 ;  /* 0x0000000a0a057223 */ /* 0x000fe20000000005 */
[----:B------:R-:W-:Y:S01]  /*12d0*/  FFMA R9, R9, R9, R6 ;  /* 0x0000000909097223 */ /* 0x000fe20000000006 */
[----:B------:R-:W-:Y:S01]  /*12e0*/  FADD R18, R30, -R18 ;  /* 0x800000121e127221 */ /* 0x000fe20000000000 */
[----:B------:R-:W-:Y:S01]  /*12f0*/  FFMA R17, R16, R16, R17 ;  /* 0x0000001010117223 */ /* 0x000fe20000000011 */
[----:B------:R-:W-:Y:S01]  /*1300*/  FADD R6, R5, 9.9999997473787516356e-05 ;  /* 0x38d1b71705067421 */ /* 0x000fe20000000000 */
[----:B------:R-:W-:Y:S01]  /*1310*/  FSETP.GEU.AND P0, PT, |R4|, 1.175494350822287508e-38, PT ;  /* 0x008000000400780b */ /* 0x000fe20003f0e200 */
[----:B------:R-:W-:Y:S01]  /*1320*/  FADD R9, R9, 9.9999997473787516356e-05 ;  /* 0x38d1b71709097421 */ /* 0x000fe20000000000 */
[----:B------:R-:W-:-:S02]  /*1330*/  FFMA R17, R18, R18, R17 ;  /* 0x0000001212117223 */ /* 0x000fc40000000011 */
[----:B------:R-:W-:Y:S02]  /*1340*/  FSETP.GEU.AND P1, PT, |R6|, 1.175494350822287508e-38, PT ;  /* 0x008000000600780b */ /* 0x000fe40003f2e200 */
[----:B------:R-:W-:Y:S01]  /*1350*/  FADD R17, R17, 9.9999997473787516356e-05 ;  /* 0x38d1b71711117421 */ /* 0x000fe20000000000 */
[----:B------:R-:W-:-:S04]  /*1360*/  FSETP.GEU.AND P2, PT, |R9|, 1.175494350822287508e-38, PT ;  /* 0x008000000900780b */ /* 0x000fc80003f4e200 */
[----:B------:R-:W-:Y:S02]  /*1370*/  FSETP.GEU.AND P3, PT, |R17|, 1.175494350822287508e-38, PT ;  /* 0x008000001100780b */ /* 0x000fe40003f6e200 */
[----:B------:R-:W-:-:S04]  /*1380*/  @!P0 FMUL R4, R4, 16777216 ;  /* 0x4b80000004048820 */ /* 0x000fc80000400000 */
[----:B------:R-:W0:Y:S01]  /*1390*/  MUFU.RSQ R5, R4 ;  /* 0x0000000400057308 */ /* 0x000e220000001400 */
[----:B------:R-:W-:Y:S02]  /*13a0*/  @!P1 FMUL R6, R6, 16777216 ;  /* 0x4b80000006069820 */ /* 0x000fe40000400000 */
[----:B------:R-:W-:-:S04]  /*13b0*/  @!P2 FMUL R9, R9, 16777216 ;  /* 0x4b8000000909a820 */ /* 0x000fc80000400000 */
[----:B------:R-:W-:Y:S01]  /*13c0*/  @!P3 FMUL R17, R17, 16777216 ;  /* 0x4b8000001111b820 */ /* 0x000fe20000400000 */
[----:B------:R-:W1:Y:S08]  /*13d0*/  MUFU.RSQ R8, R6 ;  /* 0x0000000600087308 */ /* 0x000e700000001400 */
[----:B------:R-:W2:Y:S01]  /*13e0*/  MUFU.RSQ R10, R9 ;  /* 0x00000009000a7308 */ /* 0x000ea20000001400 */
[----:B0-----:R-:W-:-:S04]  /*13f0*/  @!P0 FMUL R5, R5, 4096 ;  /* 0x4580000005058820 */ /* 0x001fc80000400000 */
[----:B------:R-:W-:-:S03]  /*1400*/  FFMA R20, R7, R5, R20 ;  /* 0x0000000507147223 */ /* 0x000fc60000000014 */
[----:B------:R-:W0:Y:S01]  /*1410*/  MUFU.RSQ R12, R17 ;  /* 0x00000011000c7308 */ /* 0x000e220000001400 */
[----:B-1----:R-:W-:-:S04]  /*1420*/  @!P1 FMUL R8, R8, 4096 ;  /* 0x4580000008089820 */ /* 0x002fc80000400000 */
[----:B------:R-:W-:Y:S01]  /*1430*/  FFMA R20, R11, R8, R20 ;  /* 0x000000080b147223 */ /* 0x000fe20000000014 */
[----:B--2---:R-:W-:-:S04]  /*1440*/  @!P2 FMUL R10, R10, 4096 ;  /* 0x458000000a0aa820 */ /* 0x004fc80000400000 */
[----:B------:R-:W-:Y:S01]  /*1450*/  FFMA R20, R15, R10, R20 ;  /* 0x0000000a0f147223 */ /* 0x000fe20000000014 */
[----:B0-----:R-:W-:-:S04]  /*1460*/  @!P3 FMUL R12, R12, 4096 ;  /* 0x458000000c0cb820 */ /* 0x001fc80000400000 */
[----:B------:R-:W-:-:S07]  /*1470*/  FFMA R20, R19, R12, R20 ;  /* 0x0000000c13147223 */ /* 0x000fce0000000014 */
.L_x_5:
[----:B------:R-:W-:Y:S05]  /*1480*/  @!P4 BRA `(.L_x_2) ;  /* 0x0000000000bcc947 */ /* 0x000fea0003800000 */
[----:B------:R-:W-:Y:S02]  /*1490*/  ISETP.NE.AND P0, PT, R21, 0x1, PT ;  /* 0x000000011500780c */ /* 0x000fe40003f05270 */
[----:B------:R-:W-:-:S04]  /*14a0*/  LOP3.LUT R2, R2, 0x1, RZ, 0xc0, !PT ;  /* 0x0000000102027812 */ /* 0x000fc800078ec0ff */
[----:B------:R-:W-:-:S07]  /*14b0*/  ISETP.NE.U32.AND P1, PT, R2, 0x1, PT ;  /* 0x000000010200780c */ /* 0x000fce0003f25070 */
[----:B------:R-:W-:Y:S06]  /*14c0*/  @!P0 BRA `(.L_x_6) ;  /* 0x0000000000708947 */ /* 0x000fec0003800000 */
[C---:B------:R-:W-:Y:S02]  /*14d0*/  LEA R2, R31.reuse, UR7, 0x4 ;  /* 0x000000071f027c11 */ /* 0x040fe4000f8e20ff */
[----:B------:R-:W-:-:S03]  /*14e0*/  IADD3 R31, PT, PT, R31, 0x2, RZ ;  /* 0x000000021f1f7810 */ /* 0x000fc60007ffe0ff */
[----:B0-----:R-:W0:Y:S04]  /*14f0*/  LDS.128 R4, [R2] ;  /* 0x0000000002047984 */ /* 0x001e280000000c00 */
[----:B------:R-:W1:Y:S01]  /*1500*/  LDS.128 R8, [R2+0x10] ;  /* 0x0000100002087984 */ /* 0x000e620000000c00 */
        /* <DEDUP_REMOVED lines=8> */
[----:B------:R-:W-:-:S03]  /*1590*/  FFMA R5, R4, R4, R5 ;  /* 0x0000000404057223 */ /* 0x000fc60000000005 */
[----:B------:R-:W-:Y:S01]  /*15a0*/  FFMA R9, R8, R8, R9 ;  /* 0x0000000808097223 */ /* 0x000fe20000000009 */
[----:B------:R-:W-:-:S03]  /*15b0*/  FFMA R5, R6, R6, R5 ;  /* 0x0000000606057223 */ /* 0x000fc60000000005 */
[----:B------:R-:W-:Y:S01]  /*15c0*/  FFMA R9, R10, R10, R9 ;  /* 0x0000000a0a097223 */ /* 0x000fe20000000009 */
[----:B------:R-:W-:-:S03]  /*15d0*/  FADD R5, R5, 9.9999997473787516356e-05 ;  /* 0x38d1b71705057421 */ /* 0x000fc60000000000 */
[----:B------:R-:W-:Y:S02]  /*15e0*/  FADD R9, R9, 9.9999997473787516356e-05 ;  /* 0x38d1b71709097421 */ /* 0x000fe40000000000 */
[----:B------:R-:W-:-:S03]  /*15f0*/  FSETP.GEU.AND P0, PT, |R5|, 1.175494350822287508e-38, PT ;  /* 0x008000000500780b */ /* 0x000fc60003f0e200 */
[----:B------:R-:W-:-:S10]  /*1600*/  FSETP.GEU.AND P2, PT, |R9|, 1.175494350822287508e-38, PT ;  /* 0x008000000900780b */ /* 0x000fd40003f4e200 */
[----:B------:R-:W-:-:S03]  /*1610*/  @!P0 FMUL R5, R5, 16777216 ;  /* 0x4b80000005058820 */ /* 0x000fc60000400000 */
[----:B------:R-:W-:Y:S01]  /*1620*/  @!P2 FMUL R9, R9, 16777216 ;  /* 0x4b8000000909a820 */ /* 0x000fe20000400000 */
[----:B------:R-:W0:Y:S08]  /*1630*/  MUFU.RSQ R2, R5 ;  /* 0x0000000500027308 */ /* 0x000e300000001400 */
[----:B------:R-:W1:Y:S01]  /*1640*/  MUFU.RSQ R4, R9 ;  /* 0x0000000900047308 */ /* 0x000e620000001400 */
[----:B0-----:R-:W-:-:S04]  /*1650*/  @!P0 FMUL R2, R2, 4096 ;  /* 0x4580000002028820 */ /* 0x001fc80000400000 */
[----:B------:R-:W-:Y:S01]  /*1660*/  FFMA R20, R7, R2, R20 ;  /* 0x0000000207147223 */ /* 0x000fe20000000014 */
[----:B-1----:R-:W-:-:S04]  /*1670*/  @!P2 FMUL R4, R4, 4096 ;  /* 0x458000000404a820 */ /* 0x002fc80000400000 */
[----:B------:R-:W-:-:S07]  /*1680*/  FFMA R20, R11, R4, R20 ;  /* 0x000000040b147223 */ /* 0x000fce0000000014 */
.L_x_6:
[----:B------:R-:W-:Y:S05]  /*1690*/  @P1 BRA `(.L_x_2) ;  /* 0x0000000000381947 */ /* 0x000fea0003800000 */
[----:B0-----:R-:W-:-:S06]  /*16a0*/  LEA R4, R31, UR7, 0x4 ;  /* 0x000000071f047c11 */ /* 0x001fcc000f8e20ff */
[----:B------:R-:W0:Y:S02]  /*16b0*/  LDS.128 R4, [R4] ;  /* 0x0000000004047984 */ /* 0x000e240000000c00 */
[----:B0-----:R-:W-:Y:S01]  /*16c0*/  FADD R5, R29, -R5 ;  /* 0x800000051d057221 */ /* 0x001fe20000000000 */
[----:B------:R-:W-:Y:S01]  /*16d0*/  FADD R2, R28, -R4 ;  /* 0x800000041c027221 */ /* 0x000fe20000000000 */
[----:B------:R-:W-:Y:S02]  /*16e0*/  FADD R6, R30, -R6 ;  /* 0x800000061e067221 */ /* 0x000fe40000000000 */
[----:B------:R-:W-:-:S04]  /*16f0*/  FMUL R5, R5, R5 ;  /* 0x0000000505057220 */ /* 0x000fc80000400000 */
[----:B------:R-:W-:-:S04]  /*1700*/  FFMA R5, R2, R2, R5 ;  /* 0x0000000202057223 */ /* 0x000fc80000000005 */
[----:B------:R-:W-:-:S04]  /*1710*/  FFMA R5, R6, R6, R5 ;  /* 0x0000000606057223 */ /* 0x000fc80000000005 */
[----:B------:R-:W-:-:S05]  /*1720*/  FADD R5, R5, 9.9999997473787516356e-05 ;  /* 0x38d1b71705057421 */ /* 0x000fca0000000000 */
[----:B------:R-:W-:-:S13]  /*1730*/  FSETP.GEU.AND P0, PT, |R5|, 1.175494350822287508e-38, PT ;  /* 0x008000000500780b */ /* 0x000fda0003f0e200 */
[----:B------:R-:W-:-:S04]  /*1740*/  @!P0 FMUL R5, R5, 16777216 ;  /* 0x4b80000005058820 */ /* 0x000fc80000400000 */
[----:B------:R-:W0:Y:S02]  /*1750*/  MUFU.RSQ R2, R5 ;  /* 0x0000000500027308 */ /* 0x000e240000001400 */
[----:B0-----:R-:W-:-:S04]  /*1760*/  @!P0 FMUL R2, R2, 4096 ;  /* 0x4580000002028820 */ /* 0x001fc80000400000 */
[----:B------:R-:W-:-:S07]  /*1770*/  FFMA R20, R7, R2, R20 ;  /* 0x0000000207147223 */ /* 0x000fce0000000014 */
.L_x_2:
[----:B0-----:R-:W0:Y:S02]  /*1780*/  LDC.64 R6, c[0x0][0x390] ;  /* 0x0000e400ff067b82 */ /* 0x001e240000000a00 */
[----:B0-----:R-:W-:-:S05]  /*1790*/  IMAD.WIDE.U32 R6, R3, 0x4, R6 ;  /* 0x0000000403067825 */ /* 0x001fca00078e0006 */
[----:B------:R-:W2:Y:S04]  /*17a0*/  LDG.E R2, desc[UR10][R6.64+0x4] ;  /* 0x0000040a06027981 */ /* 0x000ea8000c1e1900 */
[----:B------:R-:W2:Y:S02]  /*17b0*/  LDG.E R3, desc[UR10][R6.64] ;  /* 0x0000000a06037981 */ /* 0x000ea4000c1e1900 */
[----:B--2---:R-:W-:-:S04]  /*17c0*/  IADD3 R2, PT, PT, R2, -R3, RZ ;  /* 0x8000000302027210 */ /* 0x004fc80007ffe0ff */
[C---:B------:R-:W-:Y:S02]  /*17d0*/  ISETP.GE.AND P0, PT, R2.reuse, 0x9, PT ;  /* 0x000000090200780c */ /* 0x040fe40003f06270 */
[----:B------:R-:W-:-:S04]  /*17e0*/  IADD3 R4, PT, PT, R2, -0x1, RZ ;  /* 0xffffffff02047810 */ /* 0x000fc80007ffe0ff */
[----:B------:R-:W-:-:S04]  /*17f0*/  SHF.R.S32.HI R5, RZ, 0x1f, R4 ;  /* 0x0000001fff057819 */ /* 0x000fc80000011404 */
[----:B------:R-:W-:-:S04]  /*1800*/  LEA.HI R5, R5, R4, RZ, 0x3 ;  /* 0x0000000405057211 */ /* 0x000fc800078f18ff */
[----:B------:R-:W-:Y:S01]  /*1810*/  SHF.R.S32.HI R5, RZ, 0x3, R5 ;  /* 0x00000003ff057819 */ /* 0x000fe20000011405 */
[----:B------:R-:W-:Y:S06]  /*1820*/  @!P0 BRA `(.L_x_7) ;  /* 0x0000000800708947 */ /* 0x000fec0003800000 */
[----:B------:R-:W-:Y:S01]  /*1830*/  UIADD3 UR5, UPT, UPT, UR5, 0x80, URZ ;  /* 0x0000008005057890 */ /* 0x000fe2000fffe0ff */
[----:B------:R-:W-:Y:S01]  /*1840*/  HFMA2 R7, -RZ, RZ, 0, 0 ;  /* 0x00000000ff077431 */ /* 0x000fe200000001ff */
[----:B------:R-:W-:Y:S02]  /*1850*/  VIMNMX R4, PT, PT, R5, 0x1, !PT ;  /* 0x0000000105047848 */ /* 0x000fe40007fe0100 */
[----:B------:R-:W-:-:S06]  /*1860*/  ULEA UR5, UR6, UR5, 0x18 ;  /* 0x0000000506057291 */ /* 0x000fcc000f8ec0ff */
[----:B------:R-:W-:-:S05]  /*1870*/  MOV R9, UR5 ;  /* 0x0000000500097c02 */ /* 0x000fca0008000f00 */
[----:B------:R-:W-:-:S07]  /*1880*/  IMAD R6, R0, 0x34, R9 ;  /* 0x0000003400067824 */ /* 0x000fce00078e0209 */
.L_x_9:
[----:B------:R-:W0:Y:S01]  /*1890*/  LDC.64 R8, c[0x0][0x398] ;  /* 0x0000e600ff087b82 */ /* 0x000e220000000a00 */
[----:B------:R-:W-:-:S04]  /*18a0*/  IADD3 R10, PT, PT, R3, R0, RZ ;  /* 0x00000000030a7210 */ /* 0x000fc80007ffe0ff */
[----:B------:R-:W-:-:S05]  /*18b0*/  LEA R10, R7, R10, 0x3 ;  /* 0x0000000a070a7211 */ /* 0x000fca00078e18ff */
[----:B------:R-:W-:-:S04]  /*18c0*/  IMAD R11, R10, 0xd, RZ ;  /* 0x0000000d0a0b7824 */ /* 0x000fc800078e02ff */
[----:B0-----:R-:W-:Y:S01]  /*18d0*/  IMAD.WIDE R8, R11, 0x4, R8 ;  /* 0x000000040b087825 */ /* 0x001fe200078e0208 */
[----:B------:R-:W-:Y:S06]  /*18e0*/  BAR.SYNC.DEFER_BLOCKING 0x0 ;  /* 0x0000000000007b1d */ /* 0x000fec0000010000 */
[----:B------:R-:W2:Y:S04]  /*18f0*/  LDG.E R11, desc[UR10][R8.64] ;  /* 0x0000000a080b7981 */ /* 0x000ea8000c1e1900 */
[----:B------:R-:W3:Y:S04]  /*1900*/  LDG.E R13, desc[UR10][R8.64+0x4] ;  /* 0x0000040a080d7981 */ /* 0x000ee8000c1e1900 */
[----:B------:R-:W4:Y:S04]  /*1910*/  LDG.E R15, desc[UR10][R8.64+0x8] ;  /* 0x0000080a080f7981 */ /* 0x000f28000c1e1900 */
[----:B------:R-:W5:Y:S04]  /*1920*/  LDG.E R17, desc[UR10][R8.64+0xc] ;  /* 0x00000c0a08117981 */ /* 0x000f68000c1e1900 */
        /* <DEDUP_REMOVED lines=8> */
[----:B------:R0:W5:Y:S01]  /*19b0*/  LDG.E R10, desc[UR10][R8.64+0x30] ;  /* 0x0000300a080a7981 */ /* 0x000162000c1e1900 */
[----:B------:R-:W-:-:S04]  /*19c0*/  IADD3 R7, PT, PT, R7, 0x1, RZ ;  /* 0x0000000107077810 */ /* 0x000fc80007ffe0ff */
[----:B------:R-:W-:Y:S02]  /*19d0*/  ISETP.NE.AND P1, PT, R7, R4, PT ;  /* 0x000000040700720c */ /* 0x000fe40003f25270 */
[----:B0-----:R-:W-:Y:S01]  /*19e0*/  MOV R8, 0x34 ;  /* 0x0000003400087802 */ /* 0x001fe20000000f00 */
[----:B--2---:R0:W-:Y:S04]  /*19f0*/  STS [R6], R11 ;  /* 0x0000000b06007388 */ /* 0x0041e80000000800 */
[----:B---3--:R0:W-:Y:S04]  /*1a00*/  STS [R6+0x4], R13 ;  /* 0x0000040d06007388 */ /* 0x0081e80000000800 */
[----:B----4-:R0:W-:Y:S04]  /*1a10*/  STS [R6+0x8], R15 ;  /* 0x0000080f06007388 */ /* 0x0101e80000000800 */
[----:B-----5:R0:W-:Y:S04]  /*1a20*/  STS [R6+0xc], R17 ;  /* 0x00000c1106007388 */ /* 0x0201e80000000800 */
[----:B------:R0:W-:Y:S04]  /*1a30*/  STS [R6+0x10], R19 ;  /* 0x0000101306007388 */ /* 0x0001e80000000800 */
[----:B------:R0:W-:Y:S04]  /*1a40*/  STS [R6+0x14], R21 ;  /* 0x0000141506007388 */ /* 0x0001e80000000800 */
[----:B------:R0:W-:Y:S04]  /*1a50*/  STS [R6+0x18], R23 ;  /* 0x0000181706007388 */ /* 0x0001e80000000800 */
[----:B------:R0:W-:Y:S04]  /*1a60*/  STS [R6+0x1c], R25 ;  /* 0x00001c1906007388 */ /* 0x0001e80000000800 */
[----:B------:R0:W-:Y:S04]  /*1a70*/  STS [R6+0x20], R27 ;  /* 0x0000201b06007388 */ /* 0x0001e80000000800 */
[----:B------:R0:W-:Y:S04]  /*1a80*/  STS [R6+0x24], R31 ;  /* 0x0000241f06007388 */ /* 0x0001e80000000800 */
[----:B------:R0:W-:Y:S04]  /*1a90*/  STS [R6+0x28], R35 ;  /* 0x0000282306007388 */ /* 0x0001e80000000800 */
[----:B------:R0:W-:Y:S04]  /*1aa0*/  STS [R6+0x2c], R37 ;  /* 0x00002c2506007388 */ /* 0x0001e80000000800 */
[----:B------:R0:W-:Y:S01]  /*1ab0*/  STS [R6+0x30], R10 ;  /* 0x0000300a06007388 */ /* 0x0001e20000000800 */
[----:B------:R-:W-:Y:S06]  /*1ac0*/  BAR.SYNC.DEFER_BLOCKING 0x0 ;  /* 0x0000000000007b1d */ /* 0x000fec0000010000 */
.L_x_8:
[----:B0-----:R-:W0:Y:S04]  /*1ad0*/  LDS R10, [R8+UR5+-0x30] ;  /* 0xffffd005080a7984 */ /* 0x001e280008000800 */
[----:B------:R-:W1:Y:S04]  /*1ae0*/  LDS R9, [R8+UR5+-0x34] ;  /* 0xffffcc0508097984 */ /* 0x000e680008000800 */
[----:B------:R-:W2:Y:S04]  /*1af0*/  LDS R13, [R8+UR5+-0x2c] ;  /* 0xffffd405080d7984 */ /* 0x000ea80008000800 */
[----:B------:R-:W3:Y:S04]  /*1b00*/  LDS R19, [R8+UR5+-0x28] ;  /* 0xffffd80508137984 */ /* 0x000ee80008000800 */
[----:B------:R-:W4:Y:S04]  /*1b10*/  LDS R22, [R8+UR5+-0x24] ;  /* 0xffffdc0508167984 */ /* 0x000f280008000800 */
[----:B------:R-:W5:Y:S04]  /*1b20*/  LDS R14, [R8+UR5+-0x20] ;  /* 0xffffe005080e7984 */ /* 0x000f680008000800 */
[----:B------:R-:W5:Y:S04]  /*1b30*/  LDS R12, [R8+UR5+-0x1c] ;  /* 0xffffe405080c7984 */ /* 0x000f680008000800 */
[----:B------:R-:W-:Y:S04]  /*1b40*/  LDS R17, [R8+UR5+-0x14] ;  /* 0xffffec0508117984 */ /* 0x000fe80008000800 */
[----:B------:R-:W-:Y:S01]  /*1b50*/  LDS R23, [R8+UR5+-0xc] ;  /* 0xfffff40508177984 */ /* 0x000fe20008000800 */
[----:B0-----:R-:W-:Y:S01]  /*1b60*/  FADD R15, R29, -R10 ;  /* 0x8000000a1d0f7221 */ /* 0x001fe20000000000 */
[----:B-1----:R-:W-:-:S03]  /*1b70*/  FADD R9, R28, -R9 ;  /* 0x800000091c097221 */ /* 0x002fc60000000000 */
[----:B------:R-:W-:Y:S01]  /*1b80*/  FMUL R10, R15, R15 ;  /* 0x0000000f0f0a7220 */ /* 0x000fe20000400000 */
[----:B--2---:R-:W-:-:S03]  /*1b90*/  FADD R13, R30, -R13 ;  /* 0x8000000d1e0d7221 */ /* 0x004fc60000000000 */
[----:B------:R-:W-:-:S04]  /*1ba0*/  FFMA R10, R9, R9, R10 ;  /* 0x00000009090a7223 */ /* 0x000fc8000000000a */
[----:B------:R-:W-:Y:S02]  /*1bb0*/  FFMA R18, R13, R13, R10 ;  /* 0x0000000d0d127223 */ /* 0x000fe4000000000a */
[----:B------:R-:W0:Y:S03]  /*1bc0*/  LDS R10, [R8+UR5+-0x18] ;  /* 0xffffe805080a7984 */ /* 0x000e260008000800 */
[----:B------:R-:W-:-:S13]  /*1bd0*/  FSETP.GEU.AND P0, PT, |R18|, 1.175494350822287508e-38, PT ;  /* 0x008000001200780b */ /* 0x000fda0003f0e200 */
[----:B------:R-:W-:-:S04]  /*1be0*/  @!P0 FMUL R18, R18, 16777216 ;  /* 0x4b80000012128820 */ /* 0x000fc80000400000 */
[----:B------:R1:W2:Y:S02]  /*1bf0*/  MUFU.RSQ R11, R18 ;  /* 0x00000012000b7308 */ /* 0x0002a40000001400 */
[----:B-1----:R-:W1:Y:S01]  /*1c00*/  LDS R18, [R8+UR5+-0x10] ;  /* 0xfffff00508127984 */ /* 0x002e620008000800 */
[----:B--2---:R-:W-:-:S04]  /*1c10*/  @!P0 FMUL R11, R11, 4096 ;  /* 0x458000000b0b8820 */ /* 0x004fc80000400000 */
[C---:B------:R-:W-:Y:S01]  /*1c20*/  FMUL R16, R11.reuse, R11 ;  /* 0x0000000b0b107220 */ /* 0x040fe20000400000 */
[----:B---3--:R-:W-:-:S03]  /*1c30*/  FFMA R19, R11, R19, R20 ;  /* 0x000000130b137223 */ /* 0x008fc60000000014 */
[----:B------:R-:W-:-:S04]  /*1c40*/  FMUL R16, R11, R16 ;  /* 0x000000100b107220 */ /* 0x000fc80000400000 */
[----:B------:R-:W-:-:S04]  /*1c50*/  FMUL R20, R9, R16 ;  /* 0x0000001009147220 */ /* 0x000fc80000400000 */
[----:B----4-:R-:W-:Y:S01]  /*1c60*/  FFMA R19, -R22, R20, R19 ;  /* 0x0000001416137223 */ /* 0x010fe20000000113 */
[----:B------:R-:W-:-:S04]  /*1c70*/  FMUL R20, R15, R16 ;  /* 0x000000100f147220 */ /* 0x000fc80000400000 */
[----:B-----5:R-:W-:Y:S01]  /*1c80*/  FFMA R19, -R14, R20, R19 ;  /* 0x000000140e137223 */ /* 0x020fe20000000113 */
[----:B------:R-:W-:Y:S01]  /*1c90*/  FMUL R20, R11, R16 ;  /* 0x000000100b147220 */ /* 0x000fe20000400000 */
[----:B------:R-:W-:-:S03]  /*1ca0*/  FMUL R14, R9, 3 ;  /* 0x40400000090e7820 */ /* 0x000fc60000400000 */
[----:B------:R-:W-:Y:S01]  /*1cb0*/  FMUL R11, R11, R20 ;  /* 0x000000140b0b7220 */ /* 0x000fe20000400000 */
[----:B------:R-:W-:Y:S01]  /*1cc0*/  FMUL R20, R13, R16 ;  /* 0x000000100d147220 */ /* 0x000fe20000400000 */
[-C--:B------:R-:W-:Y:S01]  /*1cd0*/  FMUL R21, R9, R14.reuse ;  /* 0x0000000e09157220 */ /* 0x080fe20000400000 */
[----:B------:R-:W-:Y:S02]  /*1ce0*/  FMUL R14, R15, R14 ;  /* 0x0000000e0f0e7220 */ /* 0x000fe40000400000 */
[----:B------:R-:W-:Y:S01]  /*1cf0*/  FFMA R19, R12, -R20, R19 ;  /* 0x800000140c137223 */ /* 0x000fe20000000013 */
[----:B------:R-:W-:Y:S01]  /*1d00*/  FFMA R21, R11, R21, -R16 ;  /* 0x000000150b157223 */ /* 0x000fe20000000810 */
[----:B------:R-:W-:Y:S01]  /*1d10*/  FMUL R12, R15, 3 ;  /* 0x404000000f0c7820 */ /* 0x000fe20000400000 */
[----:B------:R-:W-:Y:S02]  /*1d20*/  FMUL R22, R11, R14 ;  /* 0x0000000e0b167220 */ /* 0x000fe40000400000 */
[----:B0-----:R-:W-:Y:S01]  /*1d30*/  FFMA R20, R10, R21, R19 ;  /* 0x000000150a147223 */ /* 0x001fe20000000013 */
[-C--:B------:R-:W-:Y:S01]  /*1d40*/  FMUL R10, R15, R12.reuse ;  /* 0x0000000c0f0a7220 */ /* 0x080fe20000400000 */
[----:B------:R-:W0:Y:S01]  /*1d50*/  LDS R21, [R8+UR5] ;  /* 0x0000000508157984 */ /* 0x000e220008000800 */
[----:B------:R-:W-:-:S02]  /*1d60*/  FMUL R12, R13, R12 ;  /* 0x0000000c0d0c7220 */ /* 0x000fc40000400000 */
[----:B------:R-:W-:Y:S01]  /*1d70*/  FFMA R19, R11, R10, -R16 ;  /* 0x0000000a0b137223 */ /* 0x000fe20000000810 */
[----:B------:R-:W-:-:S03]  /*1d80*/  FMUL R10, R13, 3 ;  /* 0x404000000d0a7820 */ /* 0x000fc60000400000 */
[----:B------:R-:W-:Y:S01]  /*1d90*/  FFMA R17, R17, R19, R20 ;  /* 0x0000001311117223 */ /* 0x000fe20000000014 */
[-C--:B------:R-:W-:Y:S01]  /*1da0*/  FMUL R19, R13, R10.reuse ;  /* 0x0000000a0d137220 */ /* 0x080fe20000400000 */
[----:B------:R-:W-:Y:S01]  /*1db0*/  FMUL R10, R9, R10 ;  /* 0x0000000a090a7220 */ /* 0x000fe20000400000 */
[----:B------:R-:W-:Y:S02]  /*1dc0*/  LDS R13, [R8+UR5+0x14] ;  /* 0x00001405080d7984 */ /* 0x000fe40008000800 */
[----:B------:R-:W-:Y:S02]  /*1dd0*/  FFMA R19, R11, R19, -R16 ;  /* 0x000000130b137223 */ /* 0x000fe40000000810 */
[----:B------:R-:W2:Y:S02]  /*1de0*/  LDS R16, [R8+UR5+0x4] ;  /* 0x0000040508107984 */ /* 0x000ea40008000800 */
[----:B-1----:R-:W-:Y:S02]  /*1df0*/  FFMA R18, R18, R19, R17 ;  /* 0x0000001312127223 */ /* 0x002fe40000000011 */
[----:B------:R-:W1:Y:S02]  /*1e00*/  LDS R19, [R8+UR5+0x8] ;  /* 0x0000080508137984 */ /* 0x000e640008000800 */
[----:B------:R-:W-:Y:S01]  /*1e10*/  FFMA R22, R23, R22, R18 ;  /* 0x0000001617167223 */ /* 0x000fe20000000012 */
[C---:B------:R-:W-:Y:S01]  /*1e20*/  FMUL R23, R11.reuse, R12 ;  /* 0x0000000c0b177220 */ /* 0x040fe20000400000 */
[----:B------:R-:W3:Y:S01]  /*1e30*/  LDS R17, [R8+UR5+-0x8] ;  /* 0xfffff80508117984 */ /* 0x000ee20008000800 */
[----:B------:R-:W-:-:S03]  /*1e40*/  FMUL R11, R11, R10 ;  /* 0x0000000a0b0b7220 */ /* 0x000fc60000400000 */
[----:B------:R-:W-:Y:S04]  /*1e50*/  LDS R12, [R8+UR5+0xc] ;  /* 0x00000c05080c7984 */ /* 0x000fe80008000800 */
[----:B------:R-:W-:Y:S01]  /*1e60*/  LDS R10, [R8+UR5+0x1c] ;  /* 0x00001c05080a7984 */ /* 0x000fe20008000800 */
[----:B0-----:R-:W-:Y:S01]  /*1e70*/  FADD R15, R28, -R21 ;  /* 0x800000151c0f7221 */ /* 0x001fe20000000000 */
[----:B--2---:R-:W-:-:S04]  /*1e80*/  FADD R14, R29, -R16 ;  /* 0x800000101d0e7221 */ /* 0x004fc80000000000 */
[----:B------:R-:W-:Y:S01]  /*1e90*/  FMUL R18, R14, R14 ;  /* 0x0000000e0e127220 */ /* 0x000fe20000400000 */
[----:B-1----:R-:W-:-:S03]  /*1ea0*/  FADD R16, R30, -R19 ;  /* 0x800000131e107221 */ /* 0x002fc60000000000 */
[----:B------:R-:W-:Y:S01]  /*1eb0*/  FFMA R19, R15, R15, R18 ;  /* 0x0000000f0f137223 */ /* 0x000fe20000000012 */
[----:B---3--:R-:W-:Y:S01]  /*1ec0*/  FFMA R23, R17, R23, R22 ;  /* 0x0000001711177223 */ /* 0x008fe20000000016 */
[----:B------:R-:W0:Y:S02]  /*1ed0*/  LDS R18, [R8+UR5+-0x4] ;  /* 0xfffffc0508127984 */ /* 0x000e240008000800 */
[----:B------:R-:W-:Y:S02]  /*1ee0*/  FFMA R20, R16, R16, R19 ;  /* 0x0000001010147223 */ /* 0x000fe40000000013 */
[----:B------:R-:W1:Y:S03]  /*1ef0*/  LDS R17, [R8+UR5+0x10] ;  /* 0x0000100508117984 */ /* 0x000e660008000800 */
[----:B------:R-:W-:Y:S01]  /*1f00*/  FSETP.GEU.AND P0, PT, |R20|, 1.175494350822287508e-38, PT ;  /* 0x008000001400780b */ /* 0x000fe20003f0e200 */
[----:B------:R-:W2:-:S12]  /*1f10*/  LDS R19, [R8+UR5+0x18] ;  /* 0x0000180508137984 */ /* 0x000e980008000800 */
[----:B------:R-:W-:-:S04]  /*1f20*/  @!P0 FMUL R20, R20, 16777216 ;  /* 0x4b80000014148820 */ /* 0x000fc80000400000 */
[----:B------:R-:W3:Y:S01]  /*1f30*/  MUFU.RSQ R21, R20 ;  /* 0x0000001400157308 */ /* 0x000ee20000001400 */
[----:B0-----:R-:W-:Y:S01]  /*1f40*/  FFMA R18, R18, R11, R23 ;  /* 0x0000000b12127223 */ /* 0x001fe20000000017 */
[----:B---3--:R-:W-:Y:S01]  /*1f50*/  @!P0 FMUL R21, R21, 4096 ;  /* 0x4580000015158820 */ /* 0x008fe20000400000 */
[----:B------:R-:W0:Y:S03]  /*1f60*/  LDS R11, [R8+UR5+0x20] ;  /* 0x00002005080b7984 */ /* 0x000e260008000800 */
[C---:B------:R-:W-:Y:S01]  /*1f70*/  FMUL R22, R21.reuse, R21 ;  /* 0x0000001515167220 */ /* 0x040fe20000400000 */
[----:B------:R-:W-:-:S03]  /*1f80*/  FFMA R12, R21, R12, R18 ;  /* 0x0000000c150c7223 */ /* 0x000fc60000000012 */
[----:B------:R-:W-:-:S04]  /*1f90*/  FMUL R9, R21, R22 ;  /* 0x0000001615097220 */ /* 0x000fc80000400000 */
[----:B------:R-:W-:-:S04]  /*1fa0*/  FMUL R18, R15, R9 ;  /* 0x000000090f127220 */ /* 0x000fc80000400000 */
[----:B-1----:R-:W-:Y:S01]  /*1fb0*/  FFMA R12, -R17, R18, R12 ;  /* 0x00000012110c7223 */ /* 0x002fe2000000010c */
[-C--:B------:R-:W-:Y:S01]  /*1fc0*/  FMUL R17, R14, R9.reuse ;  /* 0x000000090e117220 */ /* 0x080fe20000400000 */
[----:B------:R-:W-:-:S03]  /*1fd0*/  FMUL R18, R21, R9 ;  /* 0x0000000915127220 */ /* 0x000fc60000400000 */
[----:B------:R-:W-:Y:S01]  /*1fe0*/  FFMA R20, -R13, R17, R12 ;  /* 0x000000110d147223 */ /* 0x000fe2000000010c */
[----:B------:R-:W-:Y:S01]  /*1ff0*/  FMUL R13, R16, R9 ;  /* 0x00000009100d7220 */ /* 0x000fe20000400000 */
[----:B------:R-:W-:Y:S01]  /*2000*/  FMUL R12, R15, 3 ;  /* 0x404000000f0c7820 */ /* 0x000fe20000400000 */
[----:B------:R-:W-:Y:S02]  /*2010*/  FMUL R18, R21, R18 ;  /* 0x0000001215127220 */ /* 0x000fe40000400000 */
[----:B--2---:R-:W-:Y:S01]  /*2020*/  FFMA R19, R19, -R13, R20 ;  /* 0x8000000d13137223 */ /* 0x004fe20000000014 */
[-C--:B------:R-:W-:Y:S01]  /*2030*/  FMUL R17, R15, R12.reuse ;  /* 0x0000000c0f117220 */ /* 0x080fe20000400000 */
[C---:B------:R-:W-:Y:S01]  /*2040*/  FMUL R13, R14.reuse, 3 ;  /* 0x404000000e0d7820 */ /* 0x040fe20000400000 */
[----:B------:R-:W-:Y:S02]  /*2050*/  FMUL R23, R14, R12 ;  /* 0x0000000c0e177220 */ /* 0x000fe40000400000 */
[----:B------:R-:W-:Y:S01]  /*2060*/  FFMA R17, R18, R17, -R9 ;  /* 0x0000001112117223 */ /* 0x000fe20000000809 */
[----:B------:R-:W-:Y:S01]  /*2070*/  FMUL R22, R14, R13 ;  /* 0x0000000d0e167220 */ /* 0x000fe20000400000 */
[----:B------:R-:W-:Y:S01]  /*2080*/  FMUL R23, R18, R23 ;  /* 0x0000001712177220 */ /* 0x000fe20000400000 */
[----:B------:R-:W-:Y:S01]  /*2090*/  FMUL R13, R16, R13 ;  /* 0x0000000d100d7220 */ /* 0x000fe20000400000 */
[----:B------:R-:W-:Y:S01]  /*20a0*/  FFMA R20, R10, R17, R19 ;  /* 0x000000110a147223 */ /* 0x000fe20000000013 */
[C---:B------:R-:W-:Y:S01]  /*20b0*/  FFMA R22, R18.reuse, R22, -R9 ;  /* 0x0000001612167223 */ /* 0x040fe20000000809 */
[----:B------:R-:W1:Y:S01]  /*20c0*/  LDS R10, [R8+UR5+0x24] ;  /* 0x00002405080a7984 */ /* 0x000e620008000800 */
[----:B------:R-:W-:-:S02]  /*20d0*/  FMUL R13, R18, R13 ;  /* 0x0000000d120d7220 */ /* 0x000fc40000400000 */
[----:B0-----:R-:W-:Y:S01]  /*20e0*/  FFMA R21, R11, R22, R20 ;  /* 0x000000160b157223 */ /* 0x001fe20000000014 */
[C---:B------:R-:W-:Y:S01]  /*20f0*/  FMUL R11, R16.reuse, 3 ;  /* 0x40400000100b7820 */ /* 0x040fe20000400000 */
[----:B------:R-:W0:Y:S03]  /*2100*/  LDS R19, [R8+UR5+0x28] ;  /* 0x0000280508137984 */ /* 0x000e260008000800 */
[-C--:B------:R-:W-:Y:S01]  /*2110*/  FMUL R20, R16, R11.reuse ;  /* 0x0000000b10147220 */ /* 0x080fe20000400000 */
[----:B------:R-:W2:Y:S01]  /*2120*/  LDS R17, [R8+UR5+0x2c] ;  /* 0x00002c0508117984 */ /* 0x000ea20008000800 */
[----:B------:R-:W-:Y:S02]  /*2130*/  FMUL R11, R15, R11 ;  /* 0x0000000b0f0b7220 */ /* 0x000fe40000400000 */
[C---:B------:R-:W-:Y:S02]  /*2140*/  FFMA R9, R18.reuse, R20, -R9 ;  /* 0x0000001412097223 */ /* 0x040fe40000000809 */
[----:B------:R3:W4:Y:S01]  /*2150*/  LDS R20, [R8+UR5+0x30] ;  /* 0x0000300508147984 */ /* 0x0007220008000800 */
[----:B------:R-:W-:Y:S01]  /*2160*/  FMUL R11, R18, R11 ;  /* 0x0000000b120b7220 */ /* 0x000fe20000400000 */
[----:B---3--:R-:W-:-:S04]  /*2170*/  IADD3 R8, PT, PT, R8, 0x68, RZ ;  /* 0x0000006808087810 */ /* 0x008fc80007ffe0ff */
[----:B------:R-:W-:Y:S01]  /*2180*/  ISETP.NE.AND P0, PT, R8, 0x1d4, PT ;  /* 0x000001d40800780c */ /* 0x000fe20003f05270 */
[----:B-1----:R-:W-:-:S04]  /*2190*/  FFMA R10, R10, R9, R21 ;  /* 0x000000090a0a7223 */ /* 0x002fc80000000015 */
[----:B0-----:R-:W-:-:S04]  /*21a0*/  FFMA R10, R19, R23, R10 ;  /* 0x00000017130a7223 */ /* 0x001fc8000000000a */
[----:B--2---:R-:W-:-:S04]  /*21b0*/  FFMA R13, R17, R13, R10 ;  /* 0x0000000d110d7223 */ /* 0x004fc8000000000a */
[----:B----4-:R-:W-:Y:S01]  /*21c0*/  FFMA R20, R20, R11, R13 ;  /* 0x0000000b14147223 */ /* 0x010fe2000000000d */
[----:B------:R-:W-:Y:S06]  /*21d0*/  @P0 BRA `(.L_x_8) ;  /* 0xfffffff8003c0947 */ /* 0x000fec000383ffff */
[----:B------:R-:W-:Y:S05]  /*21e0*/  @P1 BRA `(.L_x_9) ;  /* 0xfffffff400a81947 */ /* 0x000fea000383ffff */
.L_x_7:
        /* <DEDUP_REMOVED lines=18> */
[----:B------:R-:W5:Y:S01]  /*2310*/  LDG.E R18, desc[UR10][R6.64+0x30] ;  /* 0x0000300a06127981 */ /* 0x000f62000c1e1900 */
[----:B------:R-:W-:Y:S01]  /*2320*/  MOV R19, 0x400 ;  /* 0x0000040000137802 */ /* 0x000fe20000000f00 */
[----:B------:R-:W-:Y:S01]  /*2330*/  IMAD R2, R5, -0x8, R2 ;  /* 0xfffffff805027824 */ /* 0x000fe200078e0202 */
[----:B------:R-:W0:Y:S02]  /*2340*/  S2R R22, SR_CgaCtaId ;  /* 0x0000000000167919 */ /* 0x000e240000008800 */
[----:B------:R-:W-:-:S02]  /*2350*/  IADD3 R19, PT, PT, R19, 0x80, RZ ;  /* 0x0000008013137810 */ /* 0x000fc40007ffe0ff */
[----:B------:R-:W-:Y:S02]  /*2360*/  ISETP.GE.AND P0, PT, R2, 0x1, PT ;  /* 0x000000010200780c */ /* 0x000fe40003f06270 */
[----:B0-----:R-:W-:-:S05]  /*2370*/  LEA R19, R22, R19, 0x18 ;  /* 0x0000001316137211 */ /* 0x001fca00078ec0ff */
[----:B------:R-:W-:-:S05]  /*2380*/  IMAD R21, R0, 0x34, R19 ;  /* 0x0000003400157824 */ /* 0x000fca00078e0213 */
        /* <DEDUP_REMOVED lines=14> */
[----:B------:R-:W-:Y:S05]  /*2470*/  @!P0 BRA `(.L_x_10) ;  /* 0x00000014009c8947 */ /* 0x000fea0003800000 */
[----:B------:R-:W-:Y:S01]  /*2480*/  ISETP.GT.AND P1, PT, R2, 0x3, PT ;  /* 0x000000030200780c */ /* 0x000fe20003f24270 */
[----:B------:R-:W-:Y:S01]  /*2490*/  UMOV UR4, URZ ;  /* 0x000000ff00047c82 */ /* 0x000fe20008000000 */
[----:B0-----:R-:W-:Y:S02]  /*24a0*/  IADD3 R3, PT, PT, R19, 0x18, RZ ;  /* 0x0000001813037810 */ /* 0x001fe40007ffe0ff */
[----:B------:R-:W-:-:S09]  /*24b0*/  PLOP3.LUT P0, PT, PT, PT, PT, 0x80, 0x8 ;  /* 0x000000000008781c */ /* 0x000fd20003f0f070 */
[----:B------:R-:W-:Y:S05]  /*24c0*/  @!P1 BRA `(.L_x_11) ;  /* 0x0000000c00209947 */ /* 0x000fea0003800000 */
[----:B------:R-:W-:Y:S02]  /*24d0*/  PLOP3.LUT P0, PT, PT, PT, PT, 0x8, 0x80 ;  /* 0x000000000080781c */ /* 0x000fe40003f0e170 */
[----:B------:R-:W-:-:S11]  /*24e0*/  IADD3 R0, PT, PT, R2, -0x3, RZ ;  /* 0xfffffffd02007810 */ /* 0x000fd60007ffe0ff */
.L_x_12:
[----:B------:R-:W0:Y:S01]  /*24f0*/  LDS.64 R18, [R3+-0x18] ;  /* 0xffffe80003127984 */ /* 0x000e220000000a00 */
[----:B------:R-:W-:-:S03]  /*2500*/  UIADD3 UR4, UPT, UPT, UR4, 0x4, URZ ;  /* 0x0000000404047890 */ /* 0x000fc6000fffe0ff */
[----:B------:R-:W1:Y:S04]  /*2510*/  LDS.64 R4, [R3+-0x10] ;  /* 0xfffff00003047984 */ /* 0x000e680000000a00 */
[----:B------:R-:W2:Y:S04]  /*2520*/  LDS.64 R14, [R3+-0x8] ;  /* 0xfffff800030e7984 */ /* 0x000ea80000000a00 */
[----:B------:R-:W3:Y:S04]  /*2530*/  LDS.64 R16, [R3] ;  /* 0x0000000003107984 */ /* 0x000ee80000000a00 */
[----:B------:R-:W4:Y:S04]  /*2540*/  LDS.64 R12, [R3+0x20] ;  /* 0x00002000030c7984 */ /* 0x000f280000000a00 */
[----:B------:R-:W-:Y:S01]  /*2550*/  LDS.64 R10, [R3+0x8] ;  /* 0x00000800030a7984 */ /* 0x000fe20000000a00 */
[----:B0-----:R-:W-:Y:S01]  /*2560*/  FADD R19, R29, -R19 ;  /* 0x800000131d137221 */ /* 0x001fe20000000000 */
[----:B------:R-:W-:-:S03]  /*2570*/  FADD R7, R28, -R18 ;  /* 0x800000121c077221 */ /* 0x000fc60000000000 */
[----:B------:R-:W-:Y:S01]  /*2580*/  FMUL R6, R19, R19 ;  /* 0x0000001313067220 */ /* 0x000fe20000400000 */
[----:B-1----:R-:W-:Y:S01]  /*2590*/  FADD R18, R30, -R4 ;  /* 0x800000041e127221 */ /* 0x002fe20000000000 */
[C---:B------:R-:W-:Y:S02]  /*25a0*/  FMUL R22, R7.reuse, 3 ;  /* 0x4040000007167820 */ /* 0x040fe40000400000 */
[----:B------:R-:W-:-:S04]  /*25b0*/  FFMA R9, R7, R7, R6 ;  /* 0x0000000707097223 */ /* 0x000fc80000000006 */
[----:B------:R-:W-:Y:S02]  /*25c0*/  FFMA R4, R18, R18, R9 ;  /* 0x0000001212047223 */ /* 0x000fe40000000009 */
[----:B------:R-:W0:Y:S03]  /*25d0*/  LDS.64 R8, [R3+0x18] ;  /* 0x0000180003087984 */ /* 0x000e260000000a00 */
[----:B------:R-:W-:-:S13]  /*25e0*/  FSETP.GEU.AND P1, PT, |R4|, 1.175494350822287508e-38, PT ;  /* 0x008000000400780b */ /* 0x000fda0003f2e200 */
[----:B------:R-:W-:-:S04]  /*25f0*/  @!P1 FMUL R4, R4, 16777216 ;  /* 0x4b80000004049820 */ /* 0x000fc80000400000 */
[----:B------:R-:W1:Y:S02]  /*2600*/  MUFU.RSQ R21, R4 ;  /* 0x0000000400157308 */ /* 0x000e640000001400 */
[----:B-1----:R-:W-:-:S04]  /*2610*/  @!P1 FMUL R21, R21, 4096 ;  /* 0x4580000015159820 */ /* 0x002fc80000400000 */
[C---:B------:R-:W-:Y:S01]  /*2620*/  FMUL R6, R21.reuse, R21 ;  /* 0x0000001515067220 */ /* 0x040fe20000400000 */
[----:B------:R-:W-:-:S03]  /*2630*/  FFMA R5, R21, R5, R20 ;  /* 0x0000000515057223 */ /* 0x000fc60000000014 */
[----:B------:R-:W-:-:S04]  /*2640*/  FMUL R23, R21, R6 ;  /* 0x0000000615177220 */ /* 0x000fc80000400000 */
[-C--:B------:R-:W-:Y:S01]  /*2650*/  FMUL R6, R7, R23.reuse ;  /* 0x0000001707067220 */ /* 0x080fe20000400000 */
[-C--:B------:R-:W-:Y:S01]  /*2660*/  FMUL R20, R21, R23.reuse ;  /* 0x0000001715147220 */ /* 0x080fe20000400000 */
[-C--:B------:R-:W-:Y:S02]  /*2670*/  FMUL R4, R18, R23.reuse ;  /* 0x0000001712047220 */ /* 0x080fe40000400000 */
[----:B--2---:R-:W-:Y:S01]  /*2680*/  FFMA R6, -R14, R6, R5 ;  /* 0x000000060e067223 */ /* 0x004fe20000000105 */
[----:B------:R-:W-:Y:S01]  /*2690*/  FMUL R5, R19, R23 ;  /* 0x0000001713057220 */ /* 0x000fe20000400000 */
[----:B------:R-:W-:Y:S01]  /*26a0*/  FMUL R20, R21, R20 ;  /* 0x0000001415147220 */ /* 0x000fe20000400000 */
[----:B------:R-:W-:Y:S02]  /*26b0*/  FMUL R21, R19, 3 ;  /* 0x4040000013157820 */ /* 0x000fe40000400000 */
[----:B------:R-:W-:Y:S01]  /*26c0*/  FFMA R5, R5, -R15, R6 ;  /* 0x8000000f05057223 */ /* 0x000fe20000000006 */
[----:B------:R-:W-:Y:S01]  /*26d0*/  FMUL R6, R7, R22 ;  /* 0x0000001607067220 */ /* 0x000fe20000400000 */
[----:B------:R-:W1:Y:S02]  /*26e0*/  LDS.64 R14, [R3+0x10] ;  /* 0x00001000030e7984 */ /* 0x000e640000000a00 */
[----:B---3--:R-:W-:Y:S01]  /*26f0*/  FFMA R4, R16, -R4, R5 ;  /* 0x8000000410047223 */ /* 0x008fe20000000005 */
[----:B------:R-:W-:Y:S01]  /*2700*/  FFMA R5, R20, R6, -R23 ;  /* 0x0000000614057223 */ /* 0x000fe20000000817 */
[-C--:B------:R-:W-:Y:S01]  /*2710*/  FMUL R6, R19, R21.reuse ;  /* 0x0000001513067220 */ /* 0x080fe20000400000 */
[----:B------:R-:W-:-:S02]  /*2720*/  FMUL R21, R18, R21 ;  /* 0x0000001512157220 */ /* 0x000fc40000400000 */
[----:B------:R-:W-:Y:S01]  /*2730*/  FFMA R17, R5, R17, R4 ;  /* 0x0000001105117223 */ /* 0x000fe20000000004 */
[----:B----4-:R-:W-:Y:S01]  /*2740*/  FADD R4, R29, -R12 ;  /* 0x8000000c1d047221 */ /* 0x010fe20000000000 */
[----:B0-----:R-:W-:Y:S01]  /*2750*/  FADD R5, R28, -R9 ;  /* 0x800000091c057221 */ /* 0x001fe20000000000 */
[----:B------:R-:W-:Y:S01]  /*2760*/  FFMA R9, R20, R6, -R23 ;  /* 0x0000000614097223 */ /* 0x000fe20000000817 */
[----:B------:R-:W-:Y:S01]  /*2770*/  FADD R6, R30, -R13 ;  /* 0x8000000d1e067221 */ /* 0x000fe20000000000 */
[----:B------:R-:W-:Y:S01]  /*2780*/  FMUL R12, R4, R4 ;  /* 0x00000004040c7220 */ /* 0x000fe20000400000 */
[----:B------:R-:W-:Y:S01]  /*2790*/  FMUL R21, R20, R21 ;  /* 0x0000001514157220 */ /* 0x000fe20000400000 */
[----:B------:R-:W-:Y:S01]  /*27a0*/  FFMA R10, R10, R9, R17 ;  /* 0x000000090a0a7223 */ /* 0x000fe20000000011 */
[C---:B------:R-:W-:Y:S01]  /*27b0*/  FMUL R9, R18.reuse, 3 ;  /* 0x4040000012097820 */ /* 0x040fe20000400000 */
[----:B------:R-:W-:Y:S01]  /*27c0*/  FFMA R13, R5, R5, R12 ;  /* 0x00000005050d7223 */ /* 0x000fe2000000000c */
[----:B------:R-:W-:Y:S02]  /*27d0*/  LDS.64 R16, [R3+0x30] ;  /* 0x0000300003107984 */ /* 0x000fe40000000a00 */
[-C--:B------:R-:W-:Y:S01]  /*27e0*/  FMUL R12, R18, R9.reuse ;  /* 0x00000009120c7220 */ /* 0x080fe20000400000 */
[----:B------:R-:W-:Y:S01]  /*27f0*/  FFMA R24, R6, R6, R13 ;  /* 0x0000000606187223 */ /* 0x000fe2000000000d */
[----:B------:R-:W-:-:S02]  /*2800*/  FMUL R7, R7, R9 ;  /* 0x0000000907077220 */ /* 0x000fc40000400000 */
[----:B------:R-:W-:Y:S01]  /*2810*/  FFMA R13, R20, R12, -R23 ;  /* 0x0000000c140d7223 */ /* 0x000fe20000000817 */
[----:B------:R-:W-:Y:S01]  /*2820*/  FMUL R23, R19, R22 ;  /* 0x0000001613177220 */ /* 0x000fe20000400000 */
[----:B------:R-:W-:Y:S01]  /*2830*/  FSETP.GEU.AND P1, PT, |R24|, 1.175494350822287508e-38, PT ;  /* 0x008000001800780b */ /* 0x000fe20003f2e200 */
[C---:B------:R-:W-:Y:S01]  /*2840*/  FMUL R7, R20.reuse, R7 ;  /* 0x0000000714077220 */ /* 0x040fe20000400000 */
[----:B------:R-:W-:Y:S01]  /*2850*/  FFMA R13, R13, R11, R10 ;  /* 0x0000000b0d0d7223 */ /* 0x000fe2000000000a */
[----:B------:R-:W-:Y:S01]  /*2860*/  FMUL R23, R20, R23 ;  /* 0x0000001714177220 */ /* 0x000fe20000400000 */
[----:B------:R-:W0:Y:S01]  /*2870*/  LDS.64 R10, [R3+0x28] ;  /* 0x00002800030a7984 */ /* 0x000e220000000a00 */
[----:B------:R-:W-:-:S08]  /*2880*/  FMUL R20, R5, 3 ;  /* 0x4040000005147820 */ /* 0x000fd00000400000 */
[----:B------:R-:W-:Y:S01]  /*2890*/  @!P1 FMUL R24, R24, 16777216 ;  /* 0x4b80000018189820 */ /* 0x000fe20000400000 */
[----:B-1----:R-:W-:Y:S01]  /*28a0*/  FFMA R14, R14, R23, R13 ;  /* 0x000000170e0e7223 */ /* 0x002fe2000000000d */
[----:B------:R-:W-:Y:S02]  /*28b0*/  FMUL R23, R4, R20 ;  /* 0x0000001404177220 */ /* 0x000fe40000400000 */
[----:B------:R-:W1:Y:S01]  /*28c0*/  MUFU.RSQ R19, R24 ;  /* 0x0000001800137308 */ /* 0x000e620000001400 */
[----:B------:R-:W-:Y:S01]  /*28d0*/  LDS.64 R12, [R3+0x38] ;  /* 0x00003800030c7984 */ /* 0x000fe20000000a00 */
[----:B------:R-:W-:-:S03]  /*28e0*/  FFMA R21, R21, R15, R14 ;  /* 0x0000000f15157223 */ /* 0x000fc6000000000e */
[----:B------:R-:W2:Y:S01]  /*28f0*/  LDS.64 R14, [R3+0x50] ;  /* 0x00005000030e7984 */ /* 0x000ea20000000a00 */
[----:B------:R-:W-:Y:S01]  /*2900*/  FFMA R8, R8, R7, R21 ;  /* 0x0000000708087223 */ /* 0x000fe20000000015 */
[----:B-1----:R-:W-:-:S04]  /*2910*/  @!P1 FMUL R19, R19, 4096 ;  /* 0x4580000013139820 */ /* 0x002fc80000400000 */
[----:B------:R-:W-:-:S04]  /*2920*/  FMUL R18, R19, R19 ;  /* 0x0000001313127220 */ /* 0x000fc80000400000 */
[C---:B------:R-:W-:Y:S01]  /*2930*/  FMUL R21, R19.reuse, R18 ;  /* 0x0000001213157220 */ /* 0x040fe20000400000 */
[----:B0-----:R-:W-:Y:S02]  /*2940*/  FFMA R10, R19, R10, R8 ;  /* 0x0000000a130a7223 */ /* 0x001fe40000000008 */
[----:B------:R-:W0:Y:S01]  /*2950*/  LDS.64 R8, [R3+0x58] ;  /* 0x0000580003087984 */ /* 0x000e220000000a00 */
[-C--:B------:R-:W-:Y:S01]  /*2960*/  FMUL R7, R5, R21.reuse ;  /* 0x0000001505077220 */ /* 0x080fe20000400000 */
[----:B------:R-:W-:-:S03]  /*2970*/  FMUL R18, R19, R21 ;  /* 0x0000001513127220 */ /* 0x000fc60000400000 */
[----:B------:R-:W-:Y:S01]  /*2980*/  FFMA R7, R7, -R11, R10 ;  /* 0x8000000b07077223 */ /* 0x000fe2000000000a */
[-C--:B------:R-:W-:Y:S01]  /*2990*/  FMUL R10, R4, R21.reuse ;  /* 0x00000015040a7220 */ /* 0x080fe20000400000 */
[----:B------:R-:W-:Y:S01]  /*29a0*/  FMUL R18, R19, R18 ;  /* 0x0000001213127220 */ /* 0x000fe20000400000 */
[----:B------:R-:W-:Y:S02]  /*29b0*/  FMUL R19, R6, 3 ;  /* 0x4040000006137820 */ /* 0x000fe40000400000 */
[----:B------:R-:W-:Y:S01]  /*29c0*/  FFMA R10, -R16, R10, R7 ;  /* 0x0000000a100a7223 */ /* 0x000fe20000000107 */
[----:B------:R-:W-:Y:S01]  /*29d0*/  FMUL R7, R6, R21 ;  /* 0x0000001506077220 */ /* 0x000fe20000400000 */
[C---:B------:R-:W-:Y:S01]  /*29e0*/  FMUL R16, R5.reuse, R20 ;  /* 0x0000001405107220 */ /* 0x040fe20000400000 */
[----:B------:R-:W-:Y:S01]  /*29f0*/  FMUL R5, R5, R19 ;  /* 0x0000001305057220 */ /* 0x000fe20000400000 */
[----:B------:R-:W-:Y:S01]  /*2a00*/  FMUL R23, R18, R23 ;  /* 0x0000001712177220 */ /* 0x000fe20000400000 */
[----:B------:R-:W-:Y:S01]  /*2a10*/  FFMA R17, -R7, R17, R10 ;  /* 0x0000001107117223 */ /* 0x000fe2000000010a */
[----:B------:R-:W-:Y:S01]  /*2a20*/  FMUL R7, R4, 3 ;  /* 0x4040000004077820 */ /* 0x000fe20000400000 */
[----:B------:R-:W1:Y:S01]  /*2a30*/  LDS.64 R10, [R3+0x40] ;  /* 0x00004000030a7984 */ /* 0x000e620000000a00 */
[----:B------:R-:W-:Y:S01]  /*2a40*/  FFMA R16, R18, R16, -R21 ;  /* 0x0000001012107223 */ /* 0x000fe20000000815 */
[----:B--2---:R-:W-:Y:S01]  /*2a50*/  FADD R15, R29, -R15 ;  /* 0x8000000f1d0f7221 */ /* 0x004fe20000000000 */
[-C--:B------:R-:W-:Y:S01]  /*2a60*/  FMUL R22, R4, R7.reuse ;  /* 0x0000000704167220 */ /* 0x080fe20000400000 */
[----:B------:R-:W-:Y:S01]  /*2a70*/  FADD R14, R28, -R14 ;  /* 0x8000000e1c0e7221 */ /* 0x000fe20000000000 */
[----:B------:R-:W-:Y:S01]  /*2a80*/  FFMA R12, R12, R16, R17 ;  /* 0x000000100c0c7223 */ /* 0x000fe20000000011 */
[----:B------:R-:W-:Y:S01]  /*2a90*/  FMUL R25, R6, R7 ;  /* 0x0000000706197220 */ /* 0x000fe20000400000 */
[----:B------:R-:W-:-:S03]  /*2aa0*/  FFMA R17, R18, R22, -R21 ;  /* 0x0000001612117223 */ /* 0x000fc60000000815 */
[----:B------:R-:W-:Y:S01]  /*2ab0*/  FMUL R25, R18, R25 ;  /* 0x0000001912197220 */ /* 0x000fe20000400000 */
[----:B------:R-:W-:Y:S01]  /*2ac0*/  FFMA R17, R17, R13, R12 ;  /* 0x0000000d11117223 */ /* 0x000fe2000000000c */
[----:B------:R-:W-:Y:S01]  /*2ad0*/  FMUL R12, R6, R19 ;  /* 0x00000013060c7220 */ /* 0x000fe20000400000 */
[----:B------:R-:W-:Y:S01]  /*2ae0*/  FMUL R13, R15, R15 ;  /* 0x0000000f0f0d7220 */ /* 0x000fe20000400000 */
[----:B------:R-:W-:Y:S01]  /*2af0*/  LDS.64 R6, [R3+0x68] ;  /* 0x0000680003067984 */ /* 0x000fe20000000a00 */
[C---:B------:R-:W-:Y:S01]  /*2b00*/  FMUL R19, R18.reuse, R5 ;  /* 0x0000000512137220 */ /* 0x040fe20000400000 */
[----:B------:R-:W-:Y:S01]  /*2b10*/  FFMA R16, R18, R12, -R21 ;  /* 0x0000000c12107223 */ /* 0x000fe20000000815 */
[----:B------:R-:W-:Y:S01]  /*2b20*/  FFMA R21, R14, R14, R13 ;  /* 0x0000000e0e157223 */ /* 0x000fe2000000000d */
[----:B------:R-:W-:Y:S04]  /*2b30*/  LDS.64 R4, [R3+0x88] ;  /* 0x0000880003047984 */ /* 0x000fe80000000a00 */
[----:B------:R-:W2:Y:S01]  /*2b40*/  LDS.64 R12, [R3+0x48] ;  /* 0x00004800030c7984 */ /* 0x000ea20000000a00 */
[----:B0-----:R-:W-:-:S04]  /*2b50*/  FADD R8, R30, -R8 ;  /* 0x800000081e087221 */ /* 0x001fc80000000000 */
[----:B------:R-:W-:-:S05]  /*2b60*/  FFMA R21, R8, R8, R21 ;  /* 0x0000000808157223 */ /* 0x000fca0000000015 */
[----:B------:R-:W-:Y:S01]  /*2b70*/  FSETP.GEU.AND P1, PT, |R21|, 1.175494350822287508e-38, PT ;  /* 0x008000001500780b */ /* 0x000fe20003f2e200 */
[----:B-1----:R-:W-:Y:S02]  /*2b80*/  FFMA R10, R10, R16, R17 ;  /* 0x000000100a0a7223 */ /* 0x002fe40000000011 */
[----:B------:R-:W0:Y:S02]  /*2b90*/  LDS.64 R16, [R3+0x60] ;  /* 0x0000600003107984 */ /* 0x000e240000000a00 */
[----:B------:R-:W-:-:S08]  /*2ba0*/  FFMA R11, R23, R11, R10 ;  /* 0x0000000b170b7223 */ /* 0x000fd0000000000a */
[----:B------:R-:W-:-:S04]  /*2bb0*/  @!P1 FMUL R21, R21, 16777216 ;  /* 0x4b80000015159820 */ /* 0x000fc80000400000 */
[----:B------:R-:W1:Y:S01]  /*2bc0*/  MUFU.RSQ R20, R21 ;  /* 0x0000001500147308 */ /* 0x000e620000001400 */
[----:B--2---:R-:W-:Y:S02]  /*2bd0*/  FFMA R12, R12, R25, R11 ;  /* 0x000000190c0c7223 */ /* 0x004fe4000000000b */
[----:B------:R-:W2:Y:S01]  /*2be0*/  LDS.64 R10, [R3+0x80] ;  /* 0x00008000030a7984 */ /* 0x000ea20000000a00 */
[----:B-1----:R-:W-:Y:S01]  /*2bf0*/  @!P1 FMUL R20, R20, 4096 ;  /* 0x4580000014149820 */ /* 0x002fe20000400000 */
[----:B------:R-:W-:Y:S02]  /*2c00*/  FFMA R21, R19, R13, R12 ;  /* 0x0000000d13157223 */ /* 0x000fe4000000000c */
[----:B------:R-:W1:Y:S01]  /*2c10*/  LDS.64 R12, [R3+0x70] ;  /* 0x00007000030c7984 */ /* 0x000e620000000a00 */
[C---:B------:R-:W-:Y:S01]  /*2c20*/  FMUL R19, R20.reuse, R20 ;  /* 0x0000001414137220 */ /* 0x040fe20000400000 */
[----:B------:R-:W-:-:S03]  /*2c30*/  FFMA R9, R20, R9, R21 ;  /* 0x0000000914097223 */ /* 0x000fc60000000015 */
[----:B------:R-:W-:-:S04]  /*2c40*/  FMUL R19, R20, R19 ;  /* 0x0000001314137220 */ /* 0x000fc80000400000 */
[----:B------:R-:W-:-:S04]  /*2c50*/  FMUL R18, R14, R19 ;  /* 0x000000130e127220 */ /* 0x000fc80000400000 */
[----:B0-----:R-:W-:Y:S01]  /*2c60*/  FFMA R16, -R16, R18, R9 ;  /* 0x0000001210107223 */ /* 0x001fe20000000109 */
[----:B------:R-:W-:Y:S01]  /*2c70*/  FMUL R9, R15, R19 ;  /* 0x000000130f097220 */ /* 0x000fe20000400000 */
[----:B------:R-:W-:-:S03]  /*2c80*/  FADD R18, R30, -R5 ;  /* 0x800000051e127221 */ /* 0x000fc60000000000 */
[----:B------:R-:W-:Y:S01]  /*2c90*/  FFMA R21, R9, -R17, R16 ;  /* 0x8000001109157223 */ /* 0x000fe20000000010 */
[-C--:B------:R-:W-:Y:S01]  /*2ca0*/  FMUL R17, R20, R19.reuse ;  /* 0x0000001314117220 */ /* 0x080fe20000400000 */
[----:B------:R-:W-:Y:S01]  /*2cb0*/  FMUL R9, R14, 3 ;  /* 0x404000000e097820 */ /* 0x000fe20000400000 */
[----:B------:R-:W-:Y:S02]  /*2cc0*/  FMUL R16, R8, R19 ;  /* 0x0000001308107220 */ /* 0x000fe40000400000 */
[----:B------:R-:W-:Y:S01]  /*2cd0*/  FMUL R20, R20, R17 ;  /* 0x0000001114147220 */ /* 0x000fe20000400000 */
[-C--:B------:R-:W-:Y:S01]  /*2ce0*/  FMUL R17, R14, R9.reuse ;  /* 0x000000090e117220 */ /* 0x080fe20000400000 */
[----:B------:R-:W-:Y:S01]  /*2cf0*/  FFMA R6, R6, -R16, R21 ;  /* 0x8000001006067223 */ /* 0x000fe20000000015 */
[C---:B------:R-:W-:Y:S01]  /*2d00*/  FMUL R16, R15.reuse, 3 ;  /* 0x404000000f107820 */ /* 0x040fe20000400000 */
[----:B------:R-:W-:Y:S01]  /*2d10*/  FMUL R9, R15, R9 ;  /* 0x000000090f097220 */ /* 0x000fe20000400000 */
[----:B------:R-:W-:-:S03]  /*2d20*/  FFMA R17, R20, R17, -R19 ;  /* 0x0000001114117223 */ /* 0x000fc60000000813 */
[----:B------:R-:W-:Y:S01]  /*2d30*/  FMUL R9, R20, R9 ;  /* 0x0000000914097220 */ /* 0x000fe20000400000 */
[----:B------:R-:W-:Y:S01]  /*2d40*/  FFMA R7, R17, R7, R6 ;  /* 0x0000000711077223 */ /* 0x000fe20000000006 */
[----:B------:R-:W-:Y:S01]  /*2d50*/  FADD R17, R29, -R4 ;  /* 0x800000041d117221 */ /* 0x000fe20000000000 */
[-C--:B------:R-:W-:Y:S01]  /*2d60*/  FMUL R4, R15, R16.reuse ;  /* 0x000000100f047220 */ /* 0x080fe20000400000 */
[----:B--2---:R-:W-:Y:S01]  /*2d70*/  FADD R11, R28, -R11 ;  /* 0x8000000b1c0b7221 */ /* 0x004fe20000000000 */
[----:B------:R-:W-:Y:S01]  /*2d80*/  FMUL R15, R8, R16 ;  /* 0x00000010080f7220 */ /* 0x000fe20000400000 */
[----:B------:R-:W-:Y:S01]  /*2d90*/  FMUL R6, R17, R17 ;  /* 0x0000001111067220 */ /* 0x000fe20000400000 */
[C---:B------:R-:W-:Y:S02]  /*2da0*/  FFMA R4, R20.reuse, R4, -R19 ;  /* 0x0000000414047223 */ /* 0x040fe40000000813 */
[----:B------:R-:W-:Y:S01]  /*2db0*/  FMUL R15, R20, R15 ;  /* 0x0000000f140f7220 */ /* 0x000fe20000400000 */
[----:B------:R-:W-:Y:S01]  /*2dc0*/  FFMA R21, R11, R11, R6 ;  /* 0x0000000b0b157223 */ /* 0x000fe20000000006 */
[----:B-1----:R-:W-:-:S02]  /*2dd0*/  FFMA R12, R12, R4, R7 ;  /* 0x000000040c0c7223 */ /* 0x002fc40000000007 */
[----:B------:R-:W0:Y:S01]  /*2de0*/  LDS.64 R4, [R3+0x78] ;  /* 0x0000780003047984 */ /* 0x000e220000000a00 */
[----:B------:R-:W-:Y:S01]  /*2df0*/  FFMA R22, R18, R18, R21 ;  /* 0x0000001212167223 */ /* 0x000fe20000000015 */
[----:B------:R-:W-:-:S04]  /*2e00*/  FMUL R21, R8, 3 ;  /* 0x4040000008157820 */ /* 0x000fc80000400000 */
[-C--:B------:R-:W-:Y:S01]  /*2e10*/  FMUL R6, R8, R21.reuse ;  /* 0x0000001508067220 */ /* 0x080fe20000400000 */
[----:B------:R-:W-:Y:S01]  /*2e20*/  FSETP.GEU.AND P1, PT, |R22|, 1.175494350822287508e-38, PT ;  /* 0x008000001600780b */ /* 0x000fe20003f2e200 */
[----:B------:R-:W-:Y:S02]  /*2e30*/  FMUL R21, R14, R21 ;  /* 0x000000150e157220 */ /* 0x000fe40000400000 */
[C---:B------:R-:W-:Y:S02]  /*2e40*/  FFMA R23, R20.reuse, R6, -R19 ;  /* 0x0000000614177223 */ /* 0x040fe40000000813 */
[----:B------:R-:W1:Y:S01]  /*2e50*/  LDS.64 R6, [R3+0x90] ;  /* 0x0000900003067984 */ /* 0x000e620000000a00 */
[----:B------:R-:W-:Y:S01]  /*2e60*/  FMUL R21, R20, R21 ;  /* 0x0000001514157220 */ /* 0x000fe20000400000 */
[----:B------:R-:W-:Y:S02]  /*2e70*/  FFMA R23, R23, R13, R12 ;  /* 0x0000000d17177223 */ /* 0x000fe4000000000c */
[----:B------:R-:W2:Y:S04]  /*2e80*/  LDS.64 R12, [R3+0x98] ;  /* 0x00009800030c7984 */ /* 0x000ea80000000a00 */
[----:B------:R-:W-:-:S04]  /*2e90*/  @!P1 FMUL R22, R22, 16777216 ;  /* 0x4b80000016169820 */ /* 0x000fc80000400000 */
[----:B------:R-:W3:Y:S01]  /*2ea0*/  MUFU.RSQ R19, R22 ;  /* 0x0000001600137308 */ /* 0x000ee20000001400 */
[----:B0-----:R-:W-:Y:S01]  /*2eb0*/  FFMA R4, R4, R9, R23 ;  /* 0x0000000904047223 */ /* 0x001fe20000000017 */
[----:B---3--:R-:W-:Y:S01]  /*2ec0*/  @!P1 FMUL R19, R19, 4096 ;  /* 0x4580000013139820 */ /* 0x008fe20000400000 */
[----:B------:R-:W0:Y:S01]  /*2ed0*/  LDS.64 R8, [R3+0xa0] ;  /* 0x0000a00003087984 */ /* 0x000e220000000a00 */
[----:B------:R-:W-:Y:S01]  /*2ee0*/  ISETP.LE.AND P1, PT, R0, UR4, PT ;  /* 0x0000000400007c0c */ /* 0x000fe2000bf23270 */
[----:B------:R-:W-:Y:S01]  /*2ef0*/  FFMA R15, R15, R5, R4 ;  /* 0x000000050f0f7223 */ /* 0x000fe20000000004 */
[C---:B------:R-:W-:Y:S01]  /*2f00*/  FMUL R16, R19.reuse, R19 ;  /* 0x0000001313107220 */ /* 0x040fe20000400000 */
[----:B------:R-:W3:Y:S02]  /*2f10*/  LDS.64 R4, [R3+0xa8] ;  /* 0x0000a80003047984 */ /* 0x000ee40000000a00 */
[----:B------:R-:W-:Y:S01]  /*2f20*/  FFMA R14, R10, R21, R15 ;  /* 0x000000150a0e7223 */ /* 0x000fe2000000000f */
[----:B------:R-:W-:-:S03]  /*2f30*/  FMUL R10, R19, R16 ;  /* 0x00000010130a7220 */ /* 0x000fc60000400000 */
[----:B-1----:R-:W-:Y:S01]  /*2f40*/  FFMA R6, R19, R6, R14 ;  /* 0x0000000613067223 */ /* 0x002fe2000000000e */
[-C--:B------:R-:W-:Y:S01]  /*2f50*/  FMUL R21, R11, R10.reuse ;  /* 0x0000000a0b157220 */ /* 0x080fe20000400000 */
[----:B------:R1:W4:Y:S03]  /*2f60*/  LDS.64 R14, [R3+0xb0] ;  /* 0x0000b000030e7984 */ /* 0x0003260000000a00 */
[----:B------:R-:W-:Y:S01]  /*2f70*/  FFMA R7, R21, -R7, R6 ;  /* 0x8000000715077223 */ /* 0x000fe20000000006 */
[----:B------:R-:W-:-:S04]  /*2f80*/  FMUL R6, R17, R10 ;  /* 0x0000000a11067220 */ /* 0x000fc80000400000 */
[----:B--2---:R-:W-:Y:S01]  /*2f90*/  FFMA R16, -R12, R6, R7 ;  /* 0x000000060c107223 */ /* 0x004fe20000000107 */
[-C--:B------:R-:W-:Y:S01]  /*2fa0*/  FMUL R12, R19, R10.reuse ;  /* 0x0000000a130c7220 */ /* 0x080fe20000400000 */
[----:B------:R-:W-:Y:S01]  /*2fb0*/  FMUL R6, R11, 3 ;  /* 0x404000000b067820 */ /* 0x000fe20000400000 */
[C---:B------:R-:W-:Y:S01]  /*2fc0*/  FMUL R7, R18.reuse, R10 ;  /* 0x0000000a12077220 */ /* 0x040fe20000400000 */
[----:B-1----:R-:W-:Y:S01]  /*2fd0*/  IADD3 R3, PT, PT, R3, 0xd0, RZ ;  /* 0x000000d003037810 */ /* 0x002fe20007ffe0ff */
[----:B------:R-:W-:Y:S01]  /*2fe0*/  FMUL R19, R19, R12 ;  /* 0x0000000c13137220 */ /* 0x000fe20000400000 */
[-C--:B------:R-:W-:Y:S01]  /*2ff0*/  FMUL R12, R11, R6.reuse ;  /* 0x000000060b0c7220 */ /* 0x080fe20000400000 */
[----:B------:R-:W-:Y:S01]  /*3000*/  FFMA R13, -R7, R13, R16 ;  /* 0x0000000d070d7223 */ /* 0x000fe20000000110 */
[C---:B------:R-:W-:Y:S01]  /*3010*/  FMUL R7, R17.reuse, 3 ;  /* 0x4040000011077820 */ /* 0x040fe20000400000 */
[----:B------:R-:W-:Y:S01]  /*3020*/  FMUL R6, R17, R6 ;  /* 0x0000000611067220 */ /* 0x000fe20000400000 */
[----:B------:R-:W-:Y:S01]  /*3030*/  FFMA R16, R19, R12, -R10 ;  /* 0x0000000c13107223 */ /* 0x000fe2000000080a */
[----:B------:R-:W-:Y:S01]  /*3040*/  FMUL R12, R18, 3 ;  /* 0x40400000120c7820 */ /* 0x000fe20000400000 */
[----:B------:R-:W-:-:S03]  /*3050*/  FMUL R20, R17, R7 ;  /* 0x0000000711147220 */ /* 0x000fc60000400000 */
[C---:B------:R-:W-:Y:S01]  /*3060*/  FMUL R21, R18.reuse, R12 ;  /* 0x0000000c12157220 */ /* 0x040fe20000400000 */
[----:B------:R-:W-:Y:S01]  /*3070*/  FMUL R18, R18, R7 ;  /* 0x0000000712127220 */ /* 0x000fe20000400000 */
[----:B------:R-:W-:Y:S01]  /*3080*/  FMUL R7, R19, R6 ;  /* 0x0000000613077220 */ /* 0x000fe20000400000 */
[----:B------:R-:W-:Y:S01]  /*3090*/  FMUL R12, R11, R12 ;  /* 0x0000000c0b0c7220 */ /* 0x000fe20000400000 */
[C-C-:B------:R-:W-:Y:S01]  /*30a0*/  FFMA R21, R19.reuse, R21, -R10.reuse ;  /* 0x0000001513157223 */ /* 0x140fe2000000080a */
[----:B0-----:R-:W-:Y:S01]  /*30b0*/  FFMA R8, R8, R16, R13 ;  /* 0x0000001008087223 */ /* 0x001fe2000000000d */
[C---:B------:R-:W-:Y:S01]  /*30c0*/  FFMA R13, R19.reuse, R20, -R10 ;  /* 0x00000014130d7223 */ /* 0x040fe2000000080a */
[C---:B------:R-:W-:Y:S01]  /*30d0*/  FMUL R18, R19.reuse, R18 ;  /* 0x0000001213127220 */ /* 0x040fe20000400000 */
[----:B------:R-:W-:Y:S02]  /*30e0*/  FMUL R19, R19, R12 ;  /* 0x0000000c13137220 */ /* 0x000fe40000400000 */
[----:B------:R-:W-:-:S04]  /*30f0*/  FFMA R9, R13, R9, R8 ;  /* 0x000000090d097223 */ /* 0x000fc80000000008 */
[----:B---3--:R-:W-:-:S04]  /*3100*/  FFMA R4, R4, R21, R9 ;  /* 0x0000001504047223 */ /* 0x008fc80000000009 */
[----:B------:R-:W-:-:S04]  /*3110*/  FFMA R5, R7, R5, R4 ;  /* 0x0000000507057223 */ /* 0x000fc80000000004 */
[----:B----4-:R-:W-:-:S04]  /*3120*/  FFMA R14, R14, R18, R5 ;  /* 0x000000120e0e7223 */ /* 0x010fc80000000005 */
[----:B------:R-:W-:Y:S01]  /*3130*/  FFMA R20, R19, R15, R14 ;  /* 0x0000000f13147223 */ /* 0x000fe2000000000e */
[----:B------:R-:W-:Y:S06]  /*3140*/  @!P1 BRA `(.L_x_12) ;  /* 0xfffffff000e89947 */ /* 0x000fec000383ffff */
.L_x_11:
[----:B------:R-:W-:-:S04]  /*3150*/  IADD3 R0, PT, PT, R2, -UR4, RZ ;  /* 0x8000000402007c10 */ /* 0x000fc8000fffe0ff */
[----:B------:R-:W-:-:S13]  /*3160*/  ISETP.GT.AND P1, PT, R0, 0x1, PT ;  /* 0x000000010000780c */ /* 0x000fda0003f24270 */
[----:B------:R-:W-:Y:S05]  /*3170*/  @!P1 BRA `(.L_x_13) ;  /* 0x0000000400909947 */ /* 0x000fea0003800000 */
[----:B------:R-:W0:Y:S01]  /*3180*/  LDS.64 R16, [R3+-0x18] ;  /* 0xffffe80003107984 */ /* 0x000e220000000a00 */
[----:B------:R-:W-:-:S03]  /*3190*/  UIADD3 UR4, UPT, UPT, UR4, 0x2, URZ ;  /* 0x0000000204047890 */ /* 0x000fc6000fffe0ff */
[----:B------:R-:W1:Y:S04]  /*31a0*/  LDS.64 R4, [R3+-0x10] ;  /* 0xfffff00003047984 */ /* 0x000e680000000a00 */
[----:B------:R-:W-:Y:S04]  /*31b0*/  LDS.64 R8, [R3] ;  /* 0x0000000003087984 */ /* 0x000fe80000000a00 */
[----:B------:R-:W-:Y:S04]  /*31c0*/  LDS.64 R10, [R3+0x20] ;  /* 0x00002000030a7984 */ /* 0x000fe80000000a00 */
[----:B------:R-:W2:Y:S04]  /*31d0*/  LDS.64 R12, [R3+0x18] ;  /* 0x00001800030c7984 */ /* 0x000ea80000000a00 */
[----:B------:R-:W-:Y:S01]  /*31e0*/  LDS.64 R14, [R3+0x8] ;  /* 0x00000800030e7984 */ /* 0x000fe20000000a00 */
[----:B0-----:R-:W-:Y:S01]  /*31f0*/  FADD R0, R29, -R17 ;  /* 0x800000111d007221 */ /* 0x001fe20000000000 */
[----:B------:R-:W-:-:S03]  /*3200*/  FADD R16, R28, -R16 ;  /* 0x800000101c107221 */ /* 0x000fc60000000000 */
[----:B------:R-:W-:Y:S01]  /*3210*/  FMUL R7, R0, R0 ;  /* 0x0000000000077220 */ /* 0x000fe20000400000 */
[----:B-1----:R-:W-:Y:S01]  /*3220*/  FADD R4, R30, -R4 ;  /* 0x800000041e047221 */ /* 0x002fe20000000000 */
[----:B------:R-:W-:Y:S02]  /*3230*/  FMUL R21, R0, 3 ;  /* 0x4040000000157820 */ /* 0x000fe40000400000 */
[----:B------:R-:W-:Y:S01]  /*3240*/  FFMA R7, R16, R16, R7 ;  /* 0x0000001010077223 */ /* 0x000fe20000000007 */
[----:B------:R-:W-:-:S03]  /*3250*/  FMUL R23, R4, 3 ;  /* 0x4040000004177820 */ /* 0x000fc60000400000 */
[----:B------:R-:W-:Y:S02]  /*3260*/  FFMA R19, R4, R4, R7 ;  /* 0x0000000404137223 */ /* 0x000fe40000000007 */
[----:B------:R-:W0:Y:S01]  /*3270*/  LDS.64 R6, [R3+-0x8] ;  /* 0xfffff80003067984 */ /* 0x000e220000000a00 */
[----:B--2---:R-:W-:Y:S02]  /*3280*/  FADD R13, R28, -R13 ;  /* 0x8000000d1c0d7221 */ /* 0x004fe40000000000 */
        /* <DEDUP_REMOVED lines=8> */
[----:B------:R-:W-:-:S03]  /*3310*/  FMUL R19, R0, R18 ;  /* 0x0000001200137220 */ /* 0x000fc60000400000 */
[----:B0-----:R-:W-:Y:S01]  /*3320*/  FFMA R20, -R6, R20, R5 ;  /* 0x0000001406147223 */ /* 0x001fe20000000105 */
[----:B------:R-:W-:Y:S01]  /*3330*/  FMUL R6, R17, R18 ;  /* 0x0000001211067220 */ /* 0x000fe20000400000 */
[----:B------:R-:W-:Y:S02]  /*3340*/  FMUL R5, R16, 3 ;  /* 0x4040000010057820 */ /* 0x000fe40000400000 */
[----:B------:R-:W-:Y:S01]  /*3350*/  FFMA R7, R19, -R7, R20 ;  /* 0x8000000713077223 */ /* 0x000fe20000000014 */
[----:B------:R-:W-:Y:S01]  /*3360*/  FMUL R17, R17, R6 ;  /* 0x0000000611117220 */ /* 0x000fe20000400000 */
[----:B------:R-:W-:Y:S01]  /*3370*/  FMUL R6, R4, R18 ;  /* 0x0000001204067220 */ /* 0x000fe20000400000 */
[----:B------:R-:W-:Y:S01]  /*3380*/  FMUL R19, R16, R5 ;  /* 0x0000000510137220 */ /* 0x000fe20000400000 */
[----:B------:R-:W-:Y:S01]  /*3390*/  FADD R20, R30, -R11 ;  /* 0x8000000b1e147221 */ /* 0x000fe20000000000 */
[----:B------:R-:W-:Y:S01]  /*33a0*/  FMUL R16, R16, R23 ;  /* 0x0000001710107220 */ /* 0x000fe20000400000 */
[----:B------:R-:W-:Y:S01]  /*33b0*/  FFMA R6, R8, -R6, R7 ;  /* 0x8000000608067223 */ /* 0x000fe20000000007 */
[----:B------:R-:W-:Y:S01]  /*33c0*/  FFMA R7, R17, R19, -R18 ;  /* 0x0000001311077223 */ /* 0x000fe20000000812 */
[----:B------:R-:W-:Y:S01]  /*33d0*/  FADD R19, R29, -R10 ;  /* 0x8000000a1d137221 */ /* 0x000fe20000000000 */
[----:B------:R-:W-:-:S02]  /*33e0*/  FMUL R16, R17, R16 ;  /* 0x0000001011107220 */ /* 0x000fc40000400000 */
[----:B------:R-:W-:Y:S01]  /*33f0*/  FFMA R9, R7, R9, R6 ;  /* 0x0000000907097223 */ /* 0x000fe20000000006 */
[----:B------:R-:W-:Y:S01]  /*3400*/  FMUL R8, R19, R19 ;  /* 0x0000001313087220 */ /* 0x000fe20000400000 */
[C---:B------:R-:W-:Y:S01]  /*3410*/  FMUL R6, R0.reuse, R21 ;  /* 0x0000001500067220 */ /* 0x040fe20000400000 */
[----:B------:R-:W-:Y:S02]  /*3420*/  FMUL R0, R0, R5 ;  /* 0x0000000500007220 */ /* 0x000fe40000400000 */
[----:B------:R-:W-:Y:S01]  /*3430*/  FFMA R11, R13, R13, R8 ;  /* 0x0000000d0d0b7223 */ /* 0x000fe20000000008 */
[C-C-:B------:R-:W-:Y:S01]  /*3440*/  FFMA R8, R17.reuse, R6, -R18.reuse ;  /* 0x0000000611087223 */ /* 0x140fe20000000812 */
[C---:B------:R-:W-:Y:S01]  /*3450*/  FMUL R0, R17.reuse, R0 ;  /* 0x0000000011007220 */ /* 0x040fe20000400000 */
[----:B------:R-:W0:Y:S01]  /*3460*/  LDS.64 R6, [R3+0x10] ;  /* 0x0000100003067984 */ /* 0x000e220000000a00 */
[----:B------:R-:W-:Y:S01]  /*3470*/  FFMA R22, R20, R20, R11 ;  /* 0x0000001414167223 */ /* 0x000fe2000000000b */
[----:B------:R-:W-:Y:S01]  /*3480*/  FFMA R14, R14, R8, R9 ;  /* 0x000000080e0e7223 */ /* 0x000fe20000000009 */
[----:B------:R-:W-:Y:S01]  /*3490*/  FMUL R8, R4, R23 ;  /* 0x0000001704087220 */ /* 0x000fe20000400000 */
[----:B------:R-:W-:Y:S02]  /*34a0*/  LDS.64 R10, [R3+0x30] ;  /* 0x00003000030a7984 */ /* 0x000fe40000000a00 */
[----:B------:R-:W-:Y:S01]  /*34b0*/  FSETP.GEU.AND P0, PT, |R22|, 1.175494350822287508e-38, PT ;  /* 0x008000001600780b */ /* 0x000fe20003f0e200 */
[----:B------:R-:W-:-:S02]  /*34c0*/  FFMA R25, R17, R8, -R18 ;  /* 0x0000000811197223 */ /* 0x000fc40000000812 */
[----:B------:R-:W1:Y:S02]  /*34d0*/  LDS.64 R8, [R3+0x28] ;  /* 0x0000280003087984 */ /* 0x000e640000000a00 */
[----:B------:R-:W-:Y:S01]  /*34e0*/  FFMA R25, R25, R15, R14 ;  /* 0x0000000f19197223 */ /* 0x000fe2000000000e */
[----:B------:R-:W-:Y:S02]  /*34f0*/  FMUL R14, R4, R21 ;  /* 0x00000015040e7220 */ /* 0x000fe40000400000 */
[----:B------:R-:W2:Y:S02]  /*3500*/  LDS.64 R4, [R3+0x38] ;  /* 0x0000380003047984 */ /* 0x000ea40000000a00 */
[----:B------:R-:W-:-:S03]  /*3510*/  FMUL R21, R17, R14 ;  /* 0x0000000e11157220 */ /* 0x000fc60000400000 */
[----:B------:R-:W-:-:S04]  /*3520*/  @!P0 FMUL R22, R22, 16777216 ;  /* 0x4b80000016168820 */ /* 0x000fc80000400000 */
[----:B------:R-:W3:Y:S01]  /*3530*/  MUFU.RSQ R15, R22 ;  /* 0x00000016000f7308 */ /* 0x000ee20000001400 */
[----:B0-----:R-:W-:Y:S01]  /*3540*/  FFMA R0, R6, R0, R25 ;  /* 0x0000000006007223 */ /* 0x001fe20000000019 */
[----:B---3--:R-:W-:Y:S01]  /*3550*/  @!P0 FMUL R15, R15, 4096 ;  /* 0x458000000f0f8820 */ /* 0x008fe20000400000 */
[----:B------:R-:W-:Y:S02]  /*3560*/  PLOP3.LUT P0, PT, PT, PT, PT, 0x8, 0x80 ;  /* 0x000000000080781c */ /* 0x000fe40003f0e170 */
[----:B------:R-:W-:Y:S01]  /*3570*/  FFMA R21, R21, R7, R0 ;  /* 0x0000000715157223 */ /* 0x000fe20000000000 */
[C---:B------:R-:W-:Y:S01]  /*3580*/  FMUL R0, R15.reuse, R15 ;  /* 0x0000000f0f007220 */ /* 0x040fe20000400000 */
[----:B------:R-:W0:Y:S02]  /*3590*/  LDS.64 R6, [R3+0x40] ;  /* 0x0000400003067984 */ /* 0x000e240000000a00 */
[----:B------:R-:W-:Y:S01]  /*35a0*/  FFMA R12, R12, R16, R21 ;  /* 0x000000100c0c7223 */ /* 0x000fe20000000015 */
[C---:B------:R-:W-:Y:S01]  /*35b0*/  FMUL R0, R15.reuse, R0 ;  /* 0x000000000f007220 */ /* 0x040fe20000400000 */
[----:B------:R3:W4:Y:S02]  /*35c0*/  LDS.64 R16, [R3+0x48] ;  /* 0x0000480003107984 */ /* 0x0007240000000a00 */
[----:B-1----:R-:W-:Y:S01]  /*35d0*/  FFMA R8, R15, R8, R12 ;  /* 0x000000080f087223 */ /* 0x002fe2000000000c */
[-C--:B------:R-:W-:Y:S01]  /*35e0*/  FMUL R21, R13, R0.reuse ;  /* 0x000000000d157220 */ /* 0x080fe20000400000 */
[-C--:B------:R-:W-:Y:S01]  /*35f0*/  FMUL R12, R15, R0.reuse ;  /* 0x000000000f0c7220 */ /* 0x080fe20000400000 */
[----:B------:R-:W-:-:S02]  /*3600*/  FMUL R14, R19, R0 ;  /* 0x00000000130e7220 */ /* 0x000fc40000400000 */
[----:B------:R-:W-:Y:S01]  /*3610*/  FFMA R9, R21, -R9, R8 ;  /* 0x8000000915097223 */ /* 0x000fe20000000008 */
[----:B------:R-:W-:Y:S01]  /*3620*/  FMUL R8, R13, 3 ;  /* 0x404000000d087820 */ /* 0x000fe20000400000 */
[----:B------:R-:W-:Y:S01]  /*3630*/  FMUL R15, R15, R12 ;  /* 0x0000000c0f0f7220 */ /* 0x000fe20000400000 */
[----:B------:R-:W-:Y:S01]  /*3640*/  FMUL R21, R20, R0 ;  /* 0x0000000014157220 */ /* 0x000fe20000400000 */
[----:B------:R-:W-:Y:S01]  /*3650*/  FFMA R10, -R10, R14, R9 ;  /* 0x0000000e0a0a7223 */ /* 0x000fe20000000109 */
[-C--:B------:R-:W-:Y:S01]  /*3660*/  FMUL R12, R13, R8.reuse ;  /* 0x000000080d0c7220 */ /* 0x080fe20000400000 */
[C---:B------:R-:W-:Y:S01]  /*3670*/  FMUL R9, R19.reuse, 3 ;  /* 0x4040000013097820 */ /* 0x040fe20000400000 */
[----:B------:R-:W-:Y:S01]  /*3680*/  FMUL R8, R19, R8 ;  /* 0x0000000813087220 */ /* 0x000fe20000400000 */
[----:B------:R-:W-:Y:S01]  /*3690*/  FFMA R11, -R21, R11, R10 ;  /* 0x0000000b150b7223 */ /* 0x000fe2000000010a */
[--C-:B------:R-:W-:Y:S01]  /*36a0*/  FFMA R12, R15, R12, -R0.reuse ;  /* 0x0000000c0f0c7223 */ /* 0x100fe20000000800 */
[----:B------:R-:W-:Y:S01]  /*36b0*/  FMUL R10, R20, 3 ;  /* 0x40400000140a7820 */ /* 0x000fe20000400000 */
[-C--:B------:R-:W-:Y:S01]  /*36c0*/  FMUL R14, R19, R9.reuse ;  /* 0x00000009130e7220 */ /* 0x080fe20000400000 */
[----:B---3--:R-:W-:Y:S01]  /*36d0*/  IADD3 R3, PT, PT, R3, 0x68, RZ ;  /* 0x0000006803037810 */ /* 0x008fe20007ffe0ff */
[----:B--2---:R-:W-:Y:S01]  /*36e0*/  FFMA R4, R4, R12, R11 ;  /* 0x0000000c04047223 */ /* 0x004fe2000000000b */
[C---:B------:R-:W-:Y:S01]  /*36f0*/  FMUL R21, R20.reuse, R10 ;  /* 0x0000000a14157220 */ /* 0x040fe20000400000 */
[--C-:B------:R-:W-:Y:S01]  /*3700*/  FFMA R11, R15, R14, -R0.reuse ;  /* 0x0000000e0f0b7223 */ /* 0x100fe20000000800 */
[----:B------:R-:W-:Y:S01]  /*3710*/  FMUL R20, R20, R9 ;  /* 0x0000000914147220 */ /* 0x000fe20000400000 */
[----:B------:R-:W-:Y:S01]  /*3720*/  FMUL R10, R13, R10 ;  /* 0x0000000a0d0a7220 */ /* 0x000fe20000400000 */
[----:B------:R-:W-:Y:S01]  /*3730*/  FFMA R21, R15, R21, -R0 ;  /* 0x000000150f157223 */ /* 0x000fe20000000800 */
[----:B------:R-:W-:Y:S01]  /*3740*/  FFMA R5, R11, R5, R4 ;  /* 0x000000050b057223 */ /* 0x000fe20000000004 */
[C---:B------:R-:W-:Y:S01]  /*3750*/  FMUL R11, R15.reuse, R8 ;  /* 0x000000080f0b7220 */ /* 0x040fe20000400000 */
[C---:B------:R-:W-:Y:S01]  /*3760*/  FMUL R20, R15.reuse, R20 ;  /* 0x000000140f147220 */ /* 0x040fe20000400000 */
[----:B------:R-:W-:Y:S01]  /*3770*/  FMUL R15, R15, R10 ;  /* 0x0000000a0f0f7220 */ /* 0x000fe20000400000 */
[----:B0-----:R-:W-:-:S04]  /*3780*/  FFMA R6, R6, R21, R5 ;  /* 0x0000001506067223 */ /* 0x001fc80000000005 */
[----:B------:R-:W-:-:S04]  /*3790*/  FFMA R7, R11, R7, R6 ;  /* 0x000000070b077223 */ /* 0x000fc80000000006 */
[----:B----4-:R-:W-:-:S04]  /*37a0*/  FFMA R20, R16, R20, R7 ;  /* 0x0000001410147223 */ /* 0x010fc80000000007 */
[----:B------:R-:W-:-:S07]  /*37b0*/  FFMA R20, R15, R17, R20 ;  /* 0x000000110f147223 */ /* 0x000fce0000000014 */
.L_x_13:
[----:B------:R-:W-:-:S13]  /*37c0*/  ISETP.GT.OR P0, PT, R2, UR4, P0 ;  /* 0x0000000402007c0c */ /* 0x000fda0008704670 */
[----:B------:R-:W-:Y:S05]  /*37d0*/  @!P0 BRA `(.L_x_10) ;  /* 0x0000000000c48947 */ /* 0x000fea0003800000 */
[----:B------:R-:W0:Y:S04]  /*37e0*/  LDS.64 R4, [R3+-0x18] ;  /* 0xffffe80003047984 */ /* 0x000e280000000a00 */
[----:B------:R-:W1:Y:S04]  /*37f0*/  LDS.64 R12, [R3+-0x10] ;  /* 0xfffff000030c7984 */ /* 0x000e680000000a00 */
[----:B------:R-:W-:Y:S04]  /*3800*/  LDS.64 R8, [R3] ;  /* 0x0000000003087984 */ /* 0x000fe80000000a00 */
[----:B------:R-:W-:Y:S04]  /*3810*/  LDS.64 R10, [R3+0x8] ;  /* 0x00000800030a7984 */ /* 0x000fe80000000a00 */
[----:B------:R-:W-:Y:S01]  /*3820*/  LDS.64 R6, [R3+0x10] ;  /* 0x0000100003067984 */ /* 0x000fe20000000a00 */
[----:B0-----:R-:W-:Y:S01]  /*3830*/  FADD R0, R29, -R5 ;  /* 0x800000051d007221 */ /* 0x001fe20000000000 */
[----:B------:R-:W-:-:S03]  /*3840*/  FADD R2, R28, -R4 ;  /* 0x800000041c027221 */ /* 0x000fc60000000000 */
[----:B------:R-:W-:Y:S01]  /*3850*/  FMUL R5, R0, R0 ;  /* 0x0000000000057220 */ /* 0x000fe20000400000 */
[----:B-1----:R-:W-:-:S03]  /*3860*/  FADD R12, R30, -R12 ;  /* 0x8000000c1e0c7221 */ /* 0x002fc60000000000 */
[----:B------:R-:W-:-:S04]  /*3870*/  FFMA R5, R2, R2, R5 ;  /* 0x0000000202057223 */ /* 0x000fc80000000005 */
[----:B------:R-:W-:Y:S02]  /*3880*/  FFMA R14, R12, R12, R5 ;  /* 0x0000000c0c0e7223 */ /* 0x000fe40000000005 */
[----:B------:R-:W0:Y:S03]  /*3890*/  LDS.64 R4, [R3+-0x8] ;  /* 0xfffff80003047984 */ /* 0x000e260000000a00 */
[----:B------:R-:W-:-:S13]  /*38a0*/  FSETP.GEU.AND P0, PT, |R14|, 1.175494350822287508e-38, PT ;  /* 0x008000000e00780b */ /* 0x000fda0003f0e200 */
[----:B------:R-:W-:-:S04]  /*38b0*/  @!P0 FMUL R14, R14, 16777216 ;  /* 0x4b8000000e0e8820 */ /* 0x000fc80000400000 */
[----:B------:R-:W1:Y:S02]  /*38c0*/  MUFU.RSQ R17, R14 ;  /* 0x0000000e00117308 */ /* 0x000e640000001400 */
[----:B-1----:R-:W-:-:S04]  /*38d0*/  @!P0 FMUL R17, R17, 4096 ;  /* 0x4580000011118820 */ /* 0x002fc80000400000 */
[C---:B------:R-:W-:Y:S01]  /*38e0*/  FMUL R16, R17.reuse, R17 ;  /* 0x0000001111107220 */ /* 0x040fe20000400000 */
[C---:B------:R-:W-:Y:S02]  /*38f0*/  FFMA R13, R17.reuse, R13, R20 ;  /* 0x0000000d110d7223 */ /* 0x040fe40000000014 */
[----:B------:R1:W2:Y:S01]  /*3900*/  LDS R20, [R3+0x18] ;  /* 0x0000180003147984 */ /* 0x0002a20000000800 */
[----:B------:R-:W-:-:S04]  /*3910*/  FMUL R15, R17, R16 ;  /* 0x00000010110f7220 */ /* 0x000fc80000400000 */
[-C--:B------:R-:W-:Y:S01]  /*3920*/  FMUL R16, R2, R15.reuse ;  /* 0x0000000f02107220 */ /* 0x080fe20000400000 */
[-C--:B------:R-:W-:Y:S01]  /*3930*/  FMUL R19, R0, R15.reuse ;  /* 0x0000000f00137220 */ /* 0x080fe20000400000 */
[CC--:B------:R-:W-:Y:S01]  /*3940*/  FMUL R14, R12.reuse, R15.reuse ;  /* 0x0000000f0c0e7220 */ /* 0x0c0fe20000400000 */
[----:B-1----:R-:W-:Y:S01]  /*3950*/  FMUL R3, R12, 3 ;  /* 0x404000000c037820 */ /* 0x002fe20000400000 */
[----:B0-----:R-:W-:Y:S01]  /*3960*/  FFMA R16, -R4, R16, R13 ;  /* 0x0000001004107223 */ /* 0x001fe2000000010d */
[----:B------:R-:W-:Y:S01]  /*3970*/  FMUL R4, R17, R15 ;  /* 0x0000000f11047220 */ /* 0x000fe20000400000 */
[C---:B------:R-:W-:Y:S02]  /*3980*/  FMUL R13, R2.reuse, 3 ;  /* 0x40400000020d7820 */ /* 0x040fe40000400000 */
[----:B------:R-:W-:Y:S01]  /*3990*/  FFMA R19, R19, -R5, R16 ;  /* 0x8000000513137223 */ /* 0x000fe20000000010 */
[----:B------:R-:W-:Y:S01]  /*39a0*/  FMUL R4, R17, R4 ;  /* 0x0000000411047220 */ /* 0x000fe20000400000 */
[-C--:B------:R-:W-:Y:S01]  /*39b0*/  FMUL R16, R2, R13.reuse ;  /* 0x0000000d02107220 */ /* 0x080fe20000400000 */
[----:B------:R-:W-:Y:S01]  /*39c0*/  FMUL R5, R0, 3 ;  /* 0x4040000000057820 */ /* 0x000fe20000400000 */
[----:B------:R-:W-:Y:S01]  /*39d0*/  FFMA R8, R8, -R14, R19 ;  /* 0x8000000e08087223 */ /* 0x000fe20000000013 */
[----:B------:R-:W-:Y:S01]  /*39e0*/  FMUL R13, R0, R13 ;  /* 0x0000000d000d7220 */ /* 0x000fe20000400000 */
[--C-:B------:R-:W-:Y:S01]  /*39f0*/  FFMA R17, R4, R16, -R15.reuse ;  /* 0x0000001004117223 */ /* 0x100fe2000000080f */
[-C--:B------:R-:W-:Y:S01]  /*3a00*/  FMUL R14, R0, R5.reuse ;  /* 0x00000005000e7220 */ /* 0x080fe20000400000 */
[----:B------:R-:W-:Y:S01]  /*3a10*/  FMUL R5, R12, R5 ;  /* 0x000000050c057220 */ /* 0x000fe20000400000 */
[----:B------:R-:W-:Y:S01]  /*3a20*/  FMUL R13, R4, R13 ;  /* 0x0000000d040d7220 */ /* 0x000fe20000400000 */
[----:B------:R-:W-:Y:S01]  /*3a30*/  FFMA R9, R17, R9, R8 ;  /* 0x0000000911097223 */ /* 0x000fe20000000008 */
[-C--:B------:R-:W-:Y:S01]  /*3a40*/  FMUL R8, R12, R3.reuse ;  /* 0x000000030c087220 */ /* 0x080fe20000400000 */
[--C-:B------:R-:W-:Y:S01]  /*3a50*/  FFMA R14, R4, R14, -R15.reuse ;  /* 0x0000000e040e7223 */ /* 0x100fe2000000080f */
[----:B------:R-:W-:Y:S01]  /*3a60*/  FMUL R3, R2, R3 ;  /* 0x0000000302037220 */ /* 0x000fe20000400000 */
[C---:B------:R-:W-:Y:S01]  /*3a70*/  FMUL R5, R4.reuse, R5 ;  /* 0x0000000504057220 */ /* 0x040fe20000400000 */
[----:B------:R-:W-:Y:S01]  /*3a80*/  FFMA R15, R4, R8, -R15 ;  /* 0x00000008040f7223 */ /* 0x000fe2000000080f */
[----:B------:R-:W-:Y:S01]  /*3a90*/  FFMA R10, R10, R14, R9 ;  /* 0x0000000e0a0a7223 */ /* 0x000fe20000000009 */
[----:B------:R-:W-:-:S03]  /*3aa0*/  FMUL R3, R4, R3 ;  /* 0x0000000304037220 */ /* 0x000fc60000400000 */
[----:B------:R-:W-:-:S04]  /*3ab0*/  FFMA R11, R15, R11, R10 ;  /* 0x0000000b0f0b7223 */ /* 0x000fc8000000000a */
[----:B------:R-:W-:-:S04]  /*3ac0*/  FFMA R6, R6, R13, R11 ;  /* 0x0000000d06067223 */ /* 0x000fc8000000000b */
[----:B------:R-:W-:-:S04]  /*3ad0*/  FFMA R5, R5, R7, R6 ;  /* 0x0000000705057223 */ /* 0x000fc80000000006 */
[----:B--2---:R-:W-:-:S07]  /*3ae0*/  FFMA R20, R20, R3, R5 ;  /* 0x0000000314147223 */ /* 0x004fce0000000005 */
.L_x_10:
[----:B------:R-:W-:-:S05]  /*3af0*/  MOV R31, R20 ;  /* 0x00000014001f7202 */ /* 0x000fca0000000f00 */
[----:B------:R-:W-:Y:S01]  /*3b00*/  STG.E.128 desc[UR10][R32.64], R28 ;  /* 0x0000001c20007986 */ /* 0x000fe2000c101d0a */
[----:B------:R-:W-:Y:S05]  /*3b10*/  EXIT ;  /* 0x000000000000794d */ /* 0x000fea0003800000 */
.L_x_14:
[----:B------:R-:W-:-:S00]  /*3b20*/  BRA `(.L_x_14) ;  /* 0xfffffffc00fc7947 */ /* 0x000fc0000383ffff */
[----:B------:R-:W-:-:S00]  /*3b30*/  NOP ;  /* 0x0000000000007918 */ /* 0x000fc00000000000 */
        /* <DEDUP_REMOVED lines=12> */
.L_x_15:


//--------------------- .nv.shared._Z6kernelPiP6float4S_PfS1_ --------------------------
	.section	.nv.shared._Z6kernelPiP6float4S_PfS1_,"aw",@nobits
	.sectionflags	@""
	.align	16
.nv.shared._Z6kernelPiP6float4S_PfS1_:
	.zero		1568


//--------------------- .nv.shared.reserved.0     --------------------------
	.section	.nv.shared.reserved.0,"aw",@nobits
	.weak		__nv_reservedSMEM_offset_0_alias
	.size		__nv_reservedSMEM_offset_0_alias, 0, 64
	.other		__nv_reservedSMEM_offset_0_alias,@"STO_CUDA_RESERVED_SHARED STV_DEFAULT"
__nv_reservedSMEM_offset_0_alias:
	.zero		0
	.zero		64


//--------------------- .nv.constant0._Z6kernelPiP6float4S_PfS1_ --------------------------
	.section	.nv.constant0._Z6kernelPiP6float4S_PfS1_,"a",@progbits
	.sectionflags	@""
	.align	4
.nv.constant0._Z6kernelPiP6float4S_PfS1_:
	.zero		936


//--------------------- SYMBOLS --------------------------

	.type		.nv.reservedSmem.offset0,@object
	.size		.nv.reservedSmem.offset0,0x4
	.type		.nv.reservedSmem.cap,@object
	.size		.nv.reservedSmem.cap,0x4
